	.target	sm_90a

	.elftype	@"ET_EXEC"


//--------------------- .note.nv.tkinfo           --------------------------
	.section	.note.nv.tkinfo,"",@"SHT_NOTE"
	.sectionflags	@"SHF_NOTE_NV_TKINFO"
	.tkinfo
        /*0018*/ 	.word	0x00000002
        /*0030*/ 	.string	""
        /*0030*/ 	.string	"ptxas"
        /*0030*/ 	.string	"Cuda compilation tools, release 13.0, V13.0.88"
        /*0030*/ 	.string	"Build cuda_13.0.r13.0/compiler.36424714_0"
        /*0030*/ 	.string	"-v  -suppress-debug-info  -lineinfo  -arch sm_90a "



//--------------------- .note.nv.cuinfo           --------------------------
	.section	.note.nv.cuinfo,"",@"SHT_NOTE"
	.sectionflags	@"SHF_NOTE_NV_CUINFO"
        /*0018*/ 	.short	0x0002
        /*001a*/ 	.short	0x005a
        /*001c*/ 	.short	0x0082
	.zero		2


//--------------------- .nv.info                  --------------------------
	.section	.nv.info,"",@"SHT_CUDA_INFO"
	.align	4


	//----- nvinfo : EIATTR_REGCOUNT
	.align		4
        /*0000*/ 	.byte	0x04, 0x2f
        /*0002*/ 	.short	(.L_1 - .L_0)
	.align		4
.L_0:
        /*0004*/ 	.word	index@(gluon_wgmma)
        /*0008*/ 	.word	0x000000ff


	//----- nvinfo : EIATTR_FRAME_SIZE
	.align		4
.L_1:
        /*000c*/ 	.byte	0x04, 0x11
        /*000e*/ 	.short	(.L_3 - .L_2)
	.align		4
.L_2:
        /*0010*/ 	.word	index@(gluon_wgmma)
        /*0014*/ 	.word	0x00000270


	//----- nvinfo : EIATTR_MIN_STACK_SIZE
	.align		4
.L_3:
        /*0018*/ 	.byte	0x04, 0x12
        /*001a*/ 	.short	(.L_5 - .L_4)
	.align		4
.L_4:
        /*001c*/ 	.word	index@(gluon_wgmma)
        /*0020*/ 	.word	0x00000270
.L_5:


//--------------------- .nv.compat                --------------------------
	.section	.nv.compat,"",@"SHT_CUDA_COMPAT_INFO"
	.align	4
        /*0000*/ 	.byte	0x02, 0x09, 0x01, 0x00, 0x02, 0x02, 0x04, 0x00, 0x02, 0x05, 0x05, 0x00, 0x03, 0x07, 0x01, 0x01
        /*0010*/ 	.byte	0x02, 0x03, 0x03, 0x00, 0x02, 0x06, 0x01, 0x00, 0x04, 0x0b, 0x08, 0x00, 0x00, 0x00, 0x00, 0x00
        /*0020*/ 	.byte	0x00, 0x00, 0x00, 0x00


//--------------------- .nv.info.gluon_wgmma      --------------------------
	.section	.nv.info.gluon_wgmma,"",@"SHT_CUDA_INFO"
	.sectionflags	@""
	.align	4


	//----- nvinfo : EIATTR_CUDA_API_VERSION
	.align		4
        /*0000*/ 	.byte	0x04, 0x37
        /*0002*/ 	.short	(.L_7 - .L_6)
.L_6:
        /*0004*/ 	.word	0x00000082


	//----- nvinfo : EIATTR_KPARAM_INFO
	.align		4
.L_7:
        /*0008*/ 	.byte	0x04, 0x17
        /*000a*/ 	.short	(.L_9 - .L_8)
.L_8:
        /*000c*/ 	.word	0x00000000
        /*0010*/ 	.short	0x000a
        /*0012*/ 	.short	0x0048
        /*0014*/ 	.byte	0x00, 0xf4, 0x21, 0x00


	//----- nvinfo : EIATTR_KPARAM_INFO
	.align		4
.L_9:
        /*0018*/ 	.byte	0x04, 0x17
        /*001a*/ 	.short	(.L_11 - .L_10)
.L_10:
        /*001c*/ 	.word	0x00000000
        /*0020*/ 	.short	0x0009
        /*0022*/ 	.short	0x0040
        /*0024*/ 	.byte	0x00, 0xf4, 0x21, 0x00


	//----- nvinfo : EIATTR_KPARAM_INFO
	.align		4
.L_11:
        /*0028*/ 	.byte	0x04, 0x17
        /*002a*/ 	.short	(.L_13 - .L_12)
.L_12:
        /*002c*/ 	.word	0x00000000
        /*0030*/ 	.short	0x0008
        /*0032*/ 	.short	0x0038
        /*0034*/ 	.byte	0x00, 0xf0, 0x21, 0x00


	//----- nvinfo : EIATTR_KPARAM_INFO
	.align		4
.L_13:
        /*0038*/ 	.byte	0x04, 0x17
        /*003a*/ 	.short	(.L_15 - .L_14)
.L_14:
        /*003c*/ 	.word	0x00000000
        /*0040*/ 	.short	0x0007
        /*0042*/ 	.short	0x0030
        /*0044*/ 	.byte	0x00, 0xf0, 0x21, 0x00


	//----- nvinfo : EIATTR_KPARAM_INFO
	.align		4
.L_15:
        /*0048*/ 	.byte	0x04, 0x17
        /*004a*/ 	.short	(.L_17 - .L_16)
.L_16:
        /*004c*/ 	.word	0x00000000
        /*0050*/ 	.short	0x0006
        /*0052*/ 	.short	0x0028
        /*0054*/ 	.byte	0x00, 0xf0, 0x21, 0x00


	//----- nvinfo : EIATTR_KPARAM_INFO
	.align		4
.L_17:
        /*0058*/ 	.byte	0x04, 0x17
        /*005a*/ 	.short	(.L_19 - .L_18)
.L_18:
        /*005c*/ 	.word	0x00000000
        /*0060*/ 	.short	0x0005
        /*0062*/ 	.short	0x0020
        /*0064*/ 	.byte	0x00, 0xf0, 0x11, 0x00


	//----- nvinfo : EIATTR_KPARAM_INFO
	.align		4
.L_19:
        /*0068*/ 	.byte	0x04, 0x17
        /*006a*/ 	.short	(.L_21 - .L_20)
.L_20:
        /*006c*/ 	.word	0x00000000
        /*0070*/ 	.short	0x0004
        /*0072*/ 	.short	0x001c
        /*0074*/ 	.byte	0x00, 0xf0, 0x11, 0x00


	//----- nvinfo : EIATTR_KPARAM_INFO
	.align		4
.L_21:
        /*0078*/ 	.byte	0x04, 0x17
        /*007a*/ 	.short	(.L_23 - .L_22)
.L_22:
        /*007c*/ 	.word	0x00000000
        /*0080*/ 	.short	0x0003
        /*0082*/ 	.short	0x0018
        /*0084*/ 	.byte	0x00, 0xf0, 0x11, 0x00


	//----- nvinfo : EIATTR_KPARAM_INFO
	.align		4
.L_23:
        /*0088*/ 	.byte	0x04, 0x17
        /*008a*/ 	.short	(.L_25 - .L_24)
.L_24:
        /*008c*/ 	.word	0x00000000
        /*0090*/ 	.short	0x0002
        /*0092*/ 	.short	0x0010
        /*0094*/ 	.byte	0x00, 0xf4, 0x21, 0x00


	//----- nvinfo : EIATTR_KPARAM_INFO
	.align		4
.L_25:
        /*0098*/ 	.byte	0x04, 0x17
        /*009a*/ 	.short	(.L_27 - .L_26)
.L_26:
        /*009c*/ 	.word	0x00000000
        /*00a0*/ 	.short	0x0001
        /*00a2*/ 	.short	0x0008
        /*00a4*/ 	.byte	0x00, 0xf4, 0x21, 0x00


	//----- nvinfo : EIATTR_KPARAM_INFO
	.align		4
.L_27:
        /*00a8*/ 	.byte	0x04, 0x17
        /*00aa*/ 	.short	(.L_29 - .L_28)
.L_28:
        /*00ac*/ 	.word	0x00000000
        /*00b0*/ 	.short	0x0000
        /*00b2*/ 	.short	0x0000
        /*00b4*/ 	.byte	0x00, 0xf4, 0x21, 0x00


	//----- nvinfo : EIATTR_SPARSE_MMA_MASK
	.align		4
.L_29:
        /*00b8*/ 	.byte	0x03, 0x50
        /*00ba*/ 	.short	0x0000


	//----- nvinfo : EIATTR_MAXREG_COUNT
	.align		4
        /*00bc*/ 	.byte	0x03, 0x1b
        /*00be*/ 	.short	0x00ff


	//----- nvinfo : EIATTR_NUM_BARRIERS
	.align		4
        /*00c0*/ 	.byte	0x02, 0x4c
        /*00c2*/ 	.byte	0x01
	.zero		1


	//----- nvinfo : EIATTR_ANNOTATIONS
	.align		4
        /*00c4*/ 	.byte	0x04, 0x55
        /*00c6*/ 	.short	(.L_31 - .L_30)


	//   ....[0]....
.L_30:
        /*00c8*/ 	.word	0x00000001
        /*00cc*/ 	.byte	0xa0, 0x10, 0x00, 0x00, 0x01, 0x00, 0x00, 0x00, 0xf0, 0x11, 0x00, 0x00, 0x01, 0x00, 0x00, 0x00
        /* <DEDUP_REMOVED lines=272> */
        /*11dc*/ 	.byte	0xd0, 0x44, 0x00, 0x00, 0x01, 0x00, 0x00, 0x00, 0xe0, 0x44, 0x00, 0x00


	//----- nvinfo : EIATTR_MERCURY_ISA_VERSION
	.align		4
.L_31:
        /*11e8*/ 	.byte	0x03, 0x5f
        /*11ea*/ 	.short	0x0101


	//----- nvinfo : EIATTR_INT_WARP_WIDE_INSTR_OFFSETS
	.align		4
        /*11ec*/ 	.byte	0x04, 0x31
        /*11ee*/ 	.short	(.L_33 - .L_32)


	//   ....[0]....
.L_32:
        /*11f0*/ 	.word	0x00001220


	//   ....[1]....
        /*11f4*/ 	.word	0x00001240


	//   ....[2]....
        /*11f8*/ 	.word	0x00001260


	//   ....[3]....
        /*11fc*/ 	.word	0x00001340


	//   ....[4]....
        /*1200*/ 	.word	0x000013a0


	//   ....[5]....
        /*1204*/ 	.word	0x00002ca0


	//   ....[6]....
        /*1208*/ 	.word	0x00002cb0


	//   ....[7]....
        /*120c*/ 	.word	0x00002d20


	//   ....[8]....
        /*1210*/ 	.word	0x00002d30


	//   ....[9]....
        /*1214*/ 	.word	0x00004d30


	//   ....[10]....
        /*1218*/ 	.word	0x00004d40


	//----- nvinfo : EIATTR_COOP_GROUP_MASK_REGIDS
	.align		4
.L_33:
        /*121c*/ 	.byte	0x04, 0x29
        /*121e*/ 	.short	(.L_35 - .L_34)


	//   ....[0]....
.L_34:
        /*1220*/ 	.word	0xffffffff


	//   ....[1]....
        /*1224*/ 	.word	0xffffffff


	//   ....[2]....
        /*1228*/ 	.word	0xffffffff


	//----- nvinfo : EIATTR_COOP_GROUP_INSTR_OFFSETS
	.align		4
.L_35:
        /*122c*/ 	.byte	0x04, 0x28
        /*122e*/ 	.short	(.L_37 - .L_36)


	//   ....[0]....
.L_36:
        /*1230*/ 	.word	0x00000150


	//   ....[1]....
        /*1234*/ 	.word	0x000006f0


	//   ....[2]....
        /*1238*/ 	.word	0x00000cc0


	//----- nvinfo : EIATTR_MBARRIER_INSTR_OFFSETS
	.align		4
.L_37:
        /*123c*/ 	.byte	0x04, 0x39
        /*123e*/ 	.short	(.L_39 - .L_38)


	//   ....[0]....
.L_38:
        /*1240*/ 	.word	0x00001a90
        /*1244*/ 	.word	0x000000ff
        /*1248*/ 	.word	0x00040000
        /*124c*/ 	.short	0x0100
        /*124e*/ 	.byte	0x18
	.zero		1


	//   ....[1]....
        /*1250*/ 	.word	0x00001c40
        /*1254*/ 	.word	0x000000ff
        /*1258*/ 	.word	0x00040008
        /*125c*/ 	.short	0x0100
        /*125e*/ 	.byte	0x18
	.zero		1


	//   ....[2]....
        /*1260*/ 	.word	0x00001df0
        /*1264*/ 	.word	0x000000ff
        /*1268*/ 	.word	0x00040010
        /*126c*/ 	.short	0x0100
        /*126e*/ 	.byte	0x18
	.zero		1


	//   ....[3]....
        /*1270*/ 	.word	0x00001fa0
        /*1274*/ 	.word	0x000000ff
        /*1278*/ 	.word	0x00040018
        /*127c*/ 	.short	0x0100
        /*127e*/ 	.byte	0x18
	.zero		1


	//   ....[4]....
        /*1280*/ 	.word	0x00002de0
        /*1284*/ 	.word	0x000000ff
        /*1288*/ 	.word	0x00040000
        /*128c*/ 	.short	0x010a
        /*128e*/ 	.byte	0x12
	.zero		1


	//   ....[5]....
        /*1290*/ 	.word	0x00003c30
        /*1294*/ 	.word	0x000000ff
        /*1298*/ 	.word	0x00040000
        /*129c*/ 	.short	0x0108
        /*129e*/ 	.byte	0x18
	.zero		1


	//   ....[6]....
        /*12a0*/ 	.word	0x00003ca0
        /*12a4*/ 	.word	0x000000ff
        /*12a8*/ 	.word	0x00040008
        /*12ac*/ 	.short	0x0108
        /*12ae*/ 	.byte	0x18
	.zero		1


	//   ....[7]....
        /*12b0*/ 	.word	0x00003d10
        /*12b4*/ 	.word	0x000000ff
        /*12b8*/ 	.word	0x00040010
        /*12bc*/ 	.short	0x0108
        /*12be*/ 	.byte	0x18
	.zero		1


	//   ....[8]....
        /*12c0*/ 	.word	0x00004660
        /*12c4*/ 	.word	0x000000ff
        /*12c8*/ 	.word	0x00040018
        /*12cc*/ 	.short	0x0108
        /*12ce*/ 	.byte	0x18
	.zero		1


	//   ....[9]....
        /*12d0*/ 	.word	0x00005700
        /*12d4*/ 	.word	0x000000ff
        /*12d8*/ 	.word	0x00040000
        /*12dc*/ 	.short	0x010a
        /*12de*/ 	.byte	0x12
	.zero		1


	//----- nvinfo : EIATTR_NUM_MBARRIERS
	.align		4
.L_39:
        /*12e0*/ 	.byte	0x03, 0x38
        /*12e2*/ 	.short	0x0004


	//----- nvinfo : EIATTR_EXIT_INSTR_OFFSETS
	.align		4
        /*12e4*/ 	.byte	0x04, 0x1c
        /*12e6*/ 	.short	(.L_41 - .L_40)


	//   ....[0]....
.L_40:
        /*12e8*/ 	.word	0x000056f0


	//----- nvinfo : EIATTR_REQNTID
	.align		4
.L_41:
        /*12ec*/ 	.byte	0x04, 0x10
        /*12ee*/ 	.short	(.L_43 - .L_42)
.L_42:
        /*12f0*/ 	.word	0x00000100
        /*12f4*/ 	.word	0x00000001
        /*12f8*/ 	.word	0x00000001


	//----- nvinfo : EIATTR_CRS_STACK_SIZE
	.align		4
.L_43:
        /*12fc*/ 	.byte	0x04, 0x1e
        /*12fe*/ 	.short	(.L_45 - .L_44)
.L_44:
        /*1300*/ 	.word	0x00000000


	//----- nvinfo : EIATTR_CBANK_PARAM_SIZE
	.align		4
.L_45:
        /*1304*/ 	.byte	0x03, 0x19
        /*1306*/ 	.short	0x0050


	//----- nvinfo : EIATTR_PARAM_CBANK
	.align		4
        /*1308*/ 	.byte	0x04, 0x0a
        /*130a*/ 	.short	(.L_47 - .L_46)
	.align		4
.L_46:
        /*130c*/ 	.word	index@(.nv.constant0.gluon_wgmma)
        /*1310*/ 	.short	0x0210
        /*1312*/ 	.short	0x0050


	//----- nvinfo : EIATTR_SW_WAR
	.align		4
.L_47:
        /*1314*/ 	.byte	0x04, 0x36
        /*1316*/ 	.short	(.L_49 - .L_48)
.L_48:
        /*1318*/ 	.word	0x00000008
.L_49:


//--------------------- .nv.callgraph             --------------------------
	.section	.nv.callgraph,"",@"SHT_CUDA_CALLGRAPH"
	.align	4
	.sectionentsize	8
	.align		4
        /*0000*/ 	.word	0x00000000
	.align		4
        /*0004*/ 	.word	0xffffffff
	.align		4
        /*0008*/ 	.word	0x00000000
	.align		4
        /*000c*/ 	.word	0xfffffffe
	.align		4
        /*0010*/ 	.word	0x00000000
	.align		4
        /*0014*/ 	.word	0xfffffffd
	.align		4
        /*0018*/ 	.word	0x00000000
	.align		4
        /*001c*/ 	.word	0xfffffffc


//--------------------- .text.gluon_wgmma         --------------------------
	.section	.text.gluon_wgmma,"ax",@progbits
	.align	128
        .global         gluon_wgmma
        .type           gluon_wgmma,@function
        .size           gluon_wgmma,(.L_x_53 - gluon_wgmma)
        .other          gluon_wgmma,@"STO_CUDA_ENTRY STV_DEFAULT"
gluon_wgmma:
.text.gluon_wgmma:
[----:B------:R-:W1:Y:S01]  /*0000*/  LDC R1, c[0x0][0x28] ;  /* 0x00000a00ff017b82 */ /* 0x000e620000000800 */
[----:B------:R-:W2:Y:S07]  /*0010*/  S2R R7, SR_TID.X ;  /* 0x0000000000077919 */ /* 0x000eae0000002100 */
[----:B------:R-:W3:Y:S01]  /*0020*/  S2UR UR4, SR_CgaCtaId ;  /* 0x00000000000479c3 */ /* 0x000ee20000008800 */
[----:B------:R-:W-:Y:S01]  /*0030*/  UMOV UR24, 0x400 ;  /* 0x0000040000187882 */ /* 0x000fe20000000000 */
[----:B------:R-:W-:Y:S01]  /*0040*/  ULDC UR6, c[0x0][0xc] ;  /* 0x0000030000067ab9 */ /* 0x000fe20000000800 */
[----:B------:R-:W-:Y:S01]  /*0050*/  ULDC.64 UR30, c[0x0][0x250] ;  /* 0x00009400001e7ab9 */ /* 0x000fe20000000a00 */
[----:B------:R-:W-:Y:S01]  /*0060*/  BSSY B0, `(.L_x_0) ;  /* 0x000001f000007945 */ /* 0x000fe20003800000 */
[----:B-1----:R-:W-:-:S03]  /*0070*/  VIADD R1, R1, 0xfffffd90 ;  /* 0xfffffd9001017836 */ /* 0x002fc60000000000 */
[----:B------:R-:W1:Y:S08]  /*0080*/  LDC R12, c[0x0][0x230] ;  /* 0x00008c00ff0c7b82 */ /* 0x000e700000000800 */
[----:B------:R-:W-:Y:S08]  /*0090*/  S2UR UR40, SR_CTAID.Y ;  /* 0x00000000002879c3 */ /* 0x000ff00000002600 */
[----:B------:R-:W4:Y:S01]  /*00a0*/  S2UR UR5, SR_CTAID.Z ;  /* 0x00000000000579c3 */ /* 0x000f220000002700 */
[----:B---3--:R-:W-:-:S03]  /*00b0*/  ULEA UR24, UR4, UR24, 0x18 ;  /* 0x0000001804187291 */ /* 0x008fc6000f8ec03f */
[----:B------:R-:W-:Y:S01]  /*00c0*/  ULDC UR4, c[0x0][0x10] ;  /* 0x0000040000047ab9 */ /* 0x000fe20000000800 */
[----:B--2---:R-:W-:-:S03]  /*00d0*/  LOP3.LUT R2, R7, 0xff, RZ, 0xc0, !PT ;  /* 0x000000ff07027812 */ /* 0x004fc600078ec0ff */
[----:B------:R-:W2:Y:S01]  /*00e0*/  S2UR UR41, SR_CTAID.X ;  /* 0x00000000002979c3 */ /* 0x000ea20000002500 */
[----:B-1----:R-:W-:Y:S01]  /*00f0*/  VIADD R6, R12, 0xffffffff ;  /* 0xffffffff0c067836 */ /* 0x002fe20000000000 */
[C---:B------:R-:W-:Y:S02]  /*0100*/  ISETP.GE.U32.AND P0, PT, R2.reuse, 0x20, PT ;  /* 0x000000200200780c */ /* 0x040fe40003f06070 */
[C---:B------:R-:W-:Y:S02]  /*0110*/  ISETP.NE.U32.AND P2, PT, R2.reuse, RZ, PT ;  /* 0x000000ff0200720c */ /* 0x040fe40003f45070 */
[----:B------:R-:W-:Y:S02]  /*0120*/  LEA R0, R2, UR24, 0x2 ;  /* 0x0000001802007c11 */ /* 0x000fe4000f8e10ff */
[----:B------:R-:W1:Y:S07]  /*0130*/  LDC R8, c[0x0][0x228] ;  /* 0x00008a00ff087b82 */ /* 0x000e6e0000000800 */
[----:B------:R3:W-:Y:S01]  /*0140*/  @!P0 STS [R0], RZ ;  /* 0x000000ff00008388 */ /* 0x0007e20000000800 */
[----:B------:R-:W-:-:S03]  /*0150*/  NOP ;  /* 0x0000000000007918 */ /* 0x000fc60000000000 */
[----:B------:R3:W-:Y:S01]  /*0160*/  @!P2 STS [UR24+0x20], R6 ;  /* 0x00002006ff00a988 */ /* 0x0007e20008000818 */
[----:B----4-:R-:W-:-:S04]  /*0170*/  UIMAD UR4, UR5, UR4, UR40 ;  /* 0x00000004050472a4 */ /* 0x010fc8000f8e0228 */
[----:B--2---:R-:W-:-:S04]  /*0180*/  UIMAD UR4, UR4, UR6, UR41 ;  /* 0x00000006040472a4 */ /* 0x004fc8000f8e0229 */
[----:B------:R-:W-:Y:S01]  /*0190*/  UIMAD UR5, UR4, 0x180, URZ ;  /* 0x00000180040578a4 */ /* 0x000fe2000f8e023f */
[----:B-1----:R-:W-:Y:S02]  /*01a0*/  VIADD R8, R8, 0xffffffff ;  /* 0xffffffff08087836 */ /* 0x002fe40000000000 */
[----:B------:R-:W-:Y:S01]  /*01b0*/  UMOV UR4, URZ ;  /* 0x0000003f00047c82 */ /* 0x000fe20008000000 */
[----:B------:R-:W-:-:S04]  /*01c0*/  UIADD3 UR26, UP0, UR5, UR30, URZ ;  /* 0x0000001e051a7290 */ /* 0x000fc8000ff1e03f */
[----:B------:R-:W-:Y:S01]  /*01d0*/  ULEA.HI.X.SX32 UR27, UR5, UR31, 0x1, UP0 ;  /* 0x0000001f051b7291 */ /* 0x000fe200080f0e3f */
[----:B---3--:R-:W-:Y:S11]  /*01e0*/  @P2 BRA `(.L_x_1) ;  /* 0x0000000000182947 */ /* 0x008ff60003800000 */
[----:B------:R-:W1:Y:S01]  /*01f0*/  LDS R3, [UR24+0x8] ;  /* 0x00000818ff037984 */ /* 0x000e620008000800 */
[----:B------:R-:W2:Y:S01]  /*0200*/  LDC.64 R10, c[0x0][0x210] ;  /* 0x00008400ff0a7b82 */ /* 0x000ea20000000a00 */
[----:B------:R-:W-:Y:S02]  /*0210*/  IMAD.MOV.U32 R4, RZ, RZ, 0x70 ;  /* 0x00000070ff047424 */ /* 0x000fe400078e00ff */
[----:B--2---:R2:W-:Y:S03]  /*0220*/  STS.64 [UR24], R10 ;  /* 0x0000000aff007988 */ /* 0x0045e60008000a18 */
[----:B-1----:R-:W-:-:S05]  /*0230*/  LOP3.LUT R3, R3, 0x10, R4, 0xd8, !PT ;  /* 0x0000001003037812 */ /* 0x002fca00078ed804 */
[----:B------:R2:W-:Y:S02]  /*0240*/  STS [UR24+0x8], R3 ;  /* 0x00000803ff007988 */ /* 0x0005e40008000818 */
.L_x_1:
[----:B------:R-:W-:Y:S05]  /*0250*/  BSYNC B0 ;  /* 0x0000000000007941 */ /* 0x000fea0003800000 */
.L_x_0:
[----:B------:R-:W-:Y:S04]  /*0260*/  BSSY B0, `(.L_x_2) ;  /* 0x000000a000007945 */ /* 0x000fe80003800000 */
[----:B------:R-:W-:Y:S05]  /*0270*/  @P2 BRA `(.L_x_3) ;  /* 0x0000000000202947 */ /* 0x000fea0003800000 */
[----:B--2---:R-:W1:Y:S01]  /*0280*/  LDS R3, [UR24+0x34] ;  /* 0x00003418ff037984 */ /* 0x004e620008000800 */
[----:B------:R-:W-:Y:S02]  /*0290*/  IMAD.MOV.U32 R4, RZ, RZ, 0x7f000000 ;  /* 0x7f000000ff047424 */ /* 0x000fe400078e00ff */
[----:B------:R-:W-:Y:S01]  /*02a0*/  @!P2 IMAD.MOV.U32 R5, RZ, RZ, 0xff ;  /* 0x000000ffff05a424 */ /* 0x000fe200078e00ff */
[----:B------:R-:W2:Y:S02]  /*02b0*/  @!P2 LDS R10, [UR24+0x38] ;  /* 0x00003818ff0aa984 */ /* 0x000ea40008000800 */
[----:B-1----:R-:W-:Y:S02]  /*02c0*/  LOP3.LUT R3, R3, 0xff000000, R4, 0xb8, !PT ;  /* 0xff00000003037812 */ /* 0x002fe400078eb804 */
[----:B--2---:R-:W-:-:S03]  /*02d0*/  @!P2 LOP3.LUT R4, R10, 0xff, R5, 0xb8, !PT ;  /* 0x000000ff0a04a812 */ /* 0x004fc600078eb805 */
[----:B------:R1:W-:Y:S04]  /*02e0*/  STS [UR24+0x34], R3 ;  /* 0x00003403ff007988 */ /* 0x0003e80008000818 */
[----:B------:R1:W-:Y:S02]  /*02f0*/  @!P2 STS [UR24+0x38], R4 ;  /* 0x00003804ff00a988 */ /* 0x0003e40008000818 */
.L_x_3:
[----:B------:R-:W-:Y:S05]  /*0300*/  BSYNC B0 ;  /* 0x0000000000007941 */ /* 0x000fea0003800000 */
.L_x_2:
[----:B------:R-:W-:Y:S04]  /*0310*/  BSSY B0, `(.L_x_4) ;  /* 0x000000a000007945 */ /* 0x000fe80003800000 */
[----:B------:R-:W-:Y:S05]  /*0320*/  @P2 BRA `(.L_x_5) ;  /* 0x0000000000202947 */ /* 0x000fea0003800000 */
[----:B-12---:R-:W1:Y:S01]  /*0330*/  LDS R3, [UR24+0x1c] ;  /* 0x00001c18ff037984 */ /* 0x006e620008000800 */
[----:B------:R-:W2:Y:S03]  /*0340*/  LDC.64 R4, c[0x0][0x238] ;  /* 0x00008e00ff047b82 */ /* 0x000ea60000000a00 */
[----:B------:R3:W-:Y:S01]  /*0350*/  STS [UR24+0x24], R8 ;  /* 0x00002408ff007988 */ /* 0x0007e20008000818 */
[--C-:B--2---:R-:W-:Y:S02]  /*0360*/  SHF.R.U32.HI R10, RZ, 0x4, R5.reuse ;  /* 0x00000004ff0a7819 */ /* 0x104fe40000011605 */
[----:B------:R-:W-:-:S05]  /*0370*/  SHF.R.U64 R4, R4, 0x4, R5 ;  /* 0x0000000404047819 */ /* 0x000fca0000001205 */
[----:B------:R3:W-:Y:S01]  /*0380*/  STS [UR24+0xc], R4 ;  /* 0x00000c04ff007988 */ /* 0x0007e20008000818 */
[----:B-1----:R-:W-:-:S05]  /*0390*/  LOP3.LUT R3, R3, 0xf, R10, 0xb8, !PT ;  /* 0x0000000f03037812 */ /* 0x002fca00078eb80a */
[----:B------:R3:W-:Y:S02]  /*03a0*/  STS [UR24+0x1c], R3 ;  /* 0x00001c03ff007988 */ /* 0x0007e40008000818 */
.L_x_5:
[----:B------:R-:W-:Y:S05]  /*03b0*/  BSYNC B0 ;  /* 0x0000000000007941 */ /* 0x000fea0003800000 */
.L_x_4:
[----:B------:R-:W-:Y:S04]  /*03c0*/  BSSY B1, `(.L_x_6) ;  /* 0x000001d000017945 */ /* 0x000fe80003800000 */
[----:B------:R-:W-:Y:S04]  /*03d0*/  BSSY B0, `(.L_x_7) ;  /* 0x0000018000007945 */ /* 0x000fe80003800000 */
[----:B------:R-:W-:Y:S05]  /*03e0*/  @P2 BRA `(.L_x_8) ;  /* 0x00000000001c2947 */ /* 0x000fea0003800000 */
[----:B-123--:R-:W1:Y:S02]  /*03f0*/  LDS R3, [UR24+0x34] ;  /* 0x00003418ff037984 */ /* 0x00ee640008000800 */
[----:B-1----:R-:W-:-:S05]  /*0400*/  LOP3.LUT R3, R3, 0x7, RZ, 0xb8, !PT ;  /* 0x0000000703037812 */ /* 0x002fca00078eb8ff */
[----:B------:R1:W-:Y:S01]  /*0410*/  STS [UR24+0x34], R3 ;  /* 0x00003403ff007988 */ /* 0x0003e20008000818 */
[----:B------:R-:W-:Y:S05]  /*0420*/  @P2 BRA `(.L_x_9) ;  /* 0x00000000001c2947 */ /* 0x000fea0003800000 */
[----:B-1----:R-:W1:Y:S02]  /*0430*/  LDS R3, [UR24+0x34] ;  /* 0x00003418ff037984 */ /* 0x002e640008000800 */
[----:B-1----:R-:W-:-:S05]  /*0440*/  LOP3.LUT R3, R3, 0x38, RZ, 0xb8, !PT ;  /* 0x0000003803037812 */ /* 0x002fca00078eb8ff */
[----:B------:R4:W-:Y:S02]  /*0450*/  STS [UR24+0x34], R3 ;  /* 0x00003403ff007988 */ /* 0x0009e40008000818 */
.L_x_8:
[----:B------:R-:W-:Y:S05]  /*0460*/  @P2 BRA `(.L_x_10) ;  /* 0x00000000001c2947 */ /* 0x000fea0003800000 */
[----:B-1234-:R-:W1:Y:S02]  /*0470*/  LDS R3, [UR24+0x8] ;  /* 0x00000818ff037984 */ /* 0x01ee640008000800 */
[----:B-1----:R-:W-:-:S05]  /*0480*/  LOP3.LUT R3, R3, 0x780, RZ, 0xb8, !PT ;  /* 0x0000078003037812 */ /* 0x002fca00078eb8ff */
[----:B------:R2:W-:Y:S02]  /*0490*/  STS [UR24+0x8], R3 ;  /* 0x00000803ff007988 */ /* 0x0005e40008000818 */
.L_x_9:
[----:B------:R-:W-:Y:S05]  /*04a0*/  @P2 BRA `(.L_x_11) ;  /* 0x0000000000282947 */ /* 0x000fea0003800000 */
[----:B-12---:R-:W1:Y:S02]  /*04b0*/  LDS R3, [UR24+0x8] ;  /* 0x00000818ff037984 */ /* 0x006e640008000800 */
[----:B-1----:R-:W-:-:S05]  /*04c0*/  LOP3.LUT R3, R3, 0x1800, RZ, 0xb8, !PT ;  /* 0x0000180003037812 */ /* 0x002fca00078eb8ff */
[----:B------:R1:W-:Y:S02]  /*04d0*/  STS [UR24+0x8], R3 ;  /* 0x00000803ff007988 */ /* 0x0003e40008000818 */
.L_x_10:
[----:B------:R-:W-:Y:S05]  /*04e0*/  @P2 BREAK B0 ;  /* 0x0000000000002942 */ /* 0x000fea0003800000 */
[----:B------:R-:W-:Y:S05]  /*04f0*/  @P2 BRA `(.L_x_12) ;  /* 0x0000000000242947 */ /* 0x000fea0003800000 */
[----:B-1-3--:R-:W1:Y:S01]  /*0500*/  LDS R4, [UR24+0x8] ;  /* 0x00000818ff047984 */ /* 0x00ae620008000800 */
[----:B--2-4-:R-:W-:-:S05]  /*0510*/  IMAD.MOV.U32 R3, RZ, RZ, 0x6000 ;  /* 0x00006000ff037424 */ /* 0x014fca00078e00ff */
[----:B-1----:R-:W-:-:S04]  /*0520*/  LOP3.LUT R3, R4, 0x6000, R3, 0xd8, !PT ;  /* 0x0000600004037812 */ /* 0x002fc800078ed803 */
[----:B------:R-:W-:-:S05]  /*0530*/  LOP3.LUT R3, R3, 0x400000, RZ, 0xb8, !PT ;  /* 0x0040000003037812 */ /* 0x000fca00078eb8ff */
[----:B------:R3:W-:Y:S02]  /*0540*/  STS [UR24+0x8], R3 ;  /* 0x00000803ff007988 */ /* 0x0007e40008000818 */
.L_x_11:
[----:B------:R-:W-:Y:S05]  /*0550*/  BSYNC B0 ;  /* 0x0000000000007941 */ /* 0x000fea0003800000 */
.L_x_7:
[----:B-123--:R-:W1:Y:S02]  /*0560*/  @!P2 LDS R3, [UR24+0x8] ;  /* 0x00000818ff03a984 */ /* 0x00ee640008000800 */
[----:B-1----:R-:W-:-:S05]  /*0570*/  @!P2 LOP3.LUT R3, R3, 0x8000, RZ, 0xb8, !PT ;  /* 0x000080000303a812 */ /* 0x002fca00078eb8ff */
[----:B------:R1:W-:Y:S02]  /*0580*/  @!P2 STS [UR24+0x8], R3 ;  /* 0x00000803ff00a988 */ /* 0x0003e40008000818 */
.L_x_12:
[----:B------:R-:W-:Y:S05]  /*0590*/  BSYNC B1 ;  /* 0x0000000000017941 */ /* 0x000fea0003800000 */
.L_x_6:
[----:B------:R-:W-:Y:S05]  /*05a0*/  WARPSYNC.ALL ;  /* 0x0000000000007948 */ /* 0x000fea0003800000 */
[----:B------:R-:W-:Y:S05]  /*05b0*/  @P0 BRA `(.L_x_13) ;  /* 0x0000000000280947 */ /* 0x000fea0003800000 */
[----:B-1234-:R-:W1:Y:S01]  /*05c0*/  S2R R3, SR_LANEID ;  /* 0x0000000000037919 */ /* 0x01ee620000000000 */
[----:B------:R-:W-:Y:S05]  /*05d0*/  WARPSYNC.ALL ;  /* 0x0000000000007948 */ /* 0x000fea0003800000 */
[----:B-1----:R-:W-:-:S05]  /*05e0*/  IMAD.SHL.U32 R3, R3, 0x4, RZ ;  /* 0x0000000403037824 */ /* 0x002fca00078e00ff */
[----:B------:R-:W1:Y:S01]  /*05f0*/  LDS R9, [R3+UR24] ;  /* 0x0000001803097984 */ /* 0x000e620008000800 */
[----:B------:R-:W-:-:S05]  /*0600*/  IADD3 R4, P1, R3, UR26, RZ ;  /* 0x0000001a03047c10 */ /* 0x000fca000ff3e0ff */
[----:B------:R-:W-:-:S05]  /*0610*/  IMAD.X R5, RZ, RZ, UR27, P1 ;  /* 0x0000001bff057e24 */ /* 0x000fca00088e06ff */
[----:B-1----:R1:W5:Y:S01]  /*0620*/  ATOMG.E.EXCH.STRONG.GPU PT, RZ, [R4], R9 ;  /* 0x0000000904ff73a8 */ /* 0x00236200041ee100 */
[----:B------:R-:W-:-:S04]  /*0630*/  DEPBAR {5,4,3,2,1,0} ;  /* 0x0000003f0000791a */ /* 0x000fc80000000000 */
[----:B------:R1:W-:Y:S01]  /*0640*/  UTMACCTL.IV [UR26] ;  /* 0x000000001a0079b9 */ /* 0x0003e20008000000 */
[----:B------:R-:W-:Y:S01]  /*0650*/  NOP ;  /* 0x0000000000007918 */ /* 0x000fe20000000000 */
.L_x_13:
[----:B------:R-:W-:Y:S05]  /*0660*/  @P0 BRA `(.L_x_14) ;  /* 0x00000000000c0947 */ /* 0x000fea0003800000 */
[----:B------:R0:W-:Y:S01]  /*0670*/  UTMACMDFLUSH ;  /* 0x00000000000079b7 */ /* 0x0001e20000000000 */
[----:B------:R-:W-:Y:S05]  /*0680*/  @P0 BRA `(.L_x_14) ;  /* 0x0000000000040947 */ /* 0x000fea0003800000 */
[----:B------:R-:W-:-:S04]  /*0690*/  DEPBAR.LE SB0, 0x0 ;  /* 0x000080000000791a */ /* 0x000fc80000000000 */
.L_x_14:
[----:B------:R-:W-:Y:S05]  /*06a0*/  WARPSYNC.ALL ;  /* 0x0000000000007948 */ /* 0x000fea0003800000 */
[----:B-----5:R-:W-:Y:S06]  /*06b0*/  BAR.SYNC.DEFER_BLOCKING 0x0 ;  /* 0x0000000000007b1d */ /* 0x020fec0000010000 */
[----:B------:R-:W-:Y:S02]  /*06c0*/  BSSY B1, `(.L_x_15) ;  /* 0x000000b000017945 */ /* 0x000fe40003800000 */
[----:B------:R-:W-:Y:S06]  /*06d0*/  BAR.SYNC.DEFER_BLOCKING 0x0 ;  /* 0x0000000000007b1d */ /* 0x000fec0000010000 */
[----:B------:R1:W-:Y:S01]  /*06e0*/  @!P0 STS [R0], RZ ;  /* 0x000000ff00008388 */ /* 0x0003e20000000800 */
[----:B------:R-:W-:Y:S01]  /*06f0*/  NOP ;  /* 0x0000000000007918 */ /* 0x000fe20000000000 */
[----:B------:R-:W-:Y:S05]  /*0700*/  @P2 BRA `(.L_x_16) ;  /* 0x0000000000182947 */ /* 0x000fea0003800000 */
[----:B-1234-:R-:W1:Y:S01]  /*0710*/  LDS R3, [UR24+0x8] ;  /* 0x00000818ff037984 */ /* 0x01ee620008000800 */
[----:B------:R-:W2:Y:S01]  /*0720*/  LDC.64 R10, c[0x0][0x218] ;  /* 0x00008600ff0a7b82 */ /* 0x000ea20000000a00 */
[----:B------:R-:W-:Y:S02]  /*0730*/  IMAD.MOV.U32 R4, RZ, RZ, 0x70 ;  /* 0x00000070ff047424 */ /* 0x000fe400078e00ff */
[----:B--2---:R2:W-:Y:S03]  /*0740*/  STS.64 [UR24], R10 ;  /* 0x0000000aff007988 */ /* 0x0045e60008000a18 */
[----:B-1----:R-:W-:-:S05]  /*0750*/  LOP3.LUT R3, R3, 0x10, R4, 0xd8, !PT ;  /* 0x0000001003037812 */ /* 0x002fca00078ed804 */
[----:B------:R2:W-:Y:S02]  /*0760*/  STS [UR24+0x8], R3 ;  /* 0x00000803ff007988 */ /* 0x0005e40008000818 */
.L_x_16:
[----:B-1----:R-:W-:Y:S05]  /*0770*/  BSYNC B1 ;  /* 0x0000000000017941 */ /* 0x002fea0003800000 */
.L_x_15:
[----:B------:R-:W-:Y:S04]  /*0780*/  BSSY B2, `(.L_x_17) ;  /* 0x000000f000027945 */ /* 0x000fe80003800000 */
[----:B------:R-:W-:Y:S04]  /*0790*/  BSSY B1, `(.L_x_18) ;  /* 0x000000c000017945 */ /* 0x000fe80003800000 */
[----:B------:R-:W-:Y:S05]  /*07a0*/  @P2 BRA `(.L_x_19) ;  /* 0x0000000000282947 */ /* 0x000fea0003800000 */
[----:B--234-:R-:W1:Y:S01]  /*07b0*/  LDS R3, [UR24+0x34] ;  /* 0x00003418ff037984 */ /* 0x01ce620008000800 */
[----:B------:R-:W-:Y:S01]  /*07c0*/  IMAD.MOV.U32 R4, RZ, RZ, 0x7f000000 ;  /* 0x7f000000ff047424 */ /* 0x000fe200078e00ff */
[----:B------:R-:W-:Y:S05]  /*07d0*/  @P2 BREAK B1 ;  /* 0x0000000000012942 */ /* 0x000fea0003800000 */
[----:B-1----:R-:W-:-:S05]  /*07e0*/  LOP3.LUT R3, R3, 0xff000000, R4, 0xb8, !PT ;  /* 0xff00000003037812 */ /* 0x002fca00078eb804 */
[----:B------:R1:W-:Y:S01]  /*07f0*/  STS [UR24+0x34], R3 ;  /* 0x00003403ff007988 */ /* 0x0003e20008000818 */
[----:B------:R-:W-:Y:S05]  /*0800*/  @P2 BRA `(.L_x_20) ;  /* 0x0000000000182947 */ /* 0x000fea0003800000 */
[----:B-1----:R-:W1:Y:S01]  /*0810*/  LDS R3, [UR24+0x38] ;  /* 0x00003818ff037984 */ /* 0x002e620008000800 */
[----:B------:R-:W-:-:S05]  /*0820*/  IMAD.MOV.U32 R4, RZ, RZ, 0xff ;  /* 0x000000ffff047424 */ /* 0x000fca00078e00ff */
[----:B-1----:R-:W-:-:S05]  /*0830*/  LOP3.LUT R3, R3, 0xff, R4, 0xb8, !PT ;  /* 0x000000ff03037812 */ /* 0x002fca00078eb804 */
[----:B------:R1:W-:Y:S02]  /*0840*/  STS [UR24+0x38], R3 ;  /* 0x00003803ff007988 */ /* 0x0003e40008000818 */
.L_x_19:
[----:B------:R-:W-:Y:S05]  /*0850*/  BSYNC B1 ;  /* 0x0000000000017941 */ /* 0x000fea0003800000 */
.L_x_18:
[----:B------:R1:W-:Y:S02]  /*0860*/  @!P2 STS [UR24+0x20], R6 ;  /* 0x00002006ff00a988 */ /* 0x0003e40008000818 */
.L_x_20:
[----:B------:R-:W-:Y:S05]  /*0870*/  BSYNC B2 ;  /* 0x0000000000027941 */ /* 0x000fea0003800000 */
.L_x_17:
[----:B------:R-:W-:Y:S05]  /*0880*/  WARPSYNC.ALL ;  /* 0x0000000000007948 */ /* 0x000fea0003800000 */
[----:B-1234-:R-:W1:Y:S01]  /*0890*/  LDC R3, c[0x0][0x22c] ;  /* 0x00008b00ff037b82 */ /* 0x01ee620000000800 */
[----:B------:R-:W-:Y:S01]  /*08a0*/  BSSY B2, `(.L_x_21) ;  /* 0x000000b000027945 */ /* 0x000fe20003800000 */
[----:B-1----:R-:W-:-:S03]  /*08b0*/  VIADD R3, R3, 0xffffffff ;  /* 0xffffffff03037836 */ /* 0x002fc60000000000 */
[----:B------:R-:W-:Y:S05]  /*08c0*/  @P2 BRA `(.L_x_22) ;  /* 0x0000000000202947 */ /* 0x000fea0003800000 */
[----:B------:R-:W1:Y:S01]  /*08d0*/  LDS R4, [UR24+0x1c] ;  /* 0x00001c18ff047984 */ /* 0x000e620008000800 */
[----:B------:R-:W2:Y:S03]  /*08e0*/  LDC.64 R10, c[0x0][0x240] ;  /* 0x00009000ff0a7b82 */ /* 0x000ea60000000a00 */
[----:B------:R3:W-:Y:S01]  /*08f0*/  STS [UR24+0x24], R3 ;  /* 0x00002403ff007988 */ /* 0x0007e20008000818 */
[--C-:B--2---:R-:W-:Y:S02]  /*0900*/  SHF.R.U32.HI R9, RZ, 0x4, R11.reuse ;  /* 0x00000004ff097819 */ /* 0x104fe4000001160b */
[----:B------:R-:W-:-:S05]  /*0910*/  SHF.R.U64 R5, R10, 0x4, R11 ;  /* 0x000000040a057819 */ /* 0x000fca000000120b */
[----:B------:R3:W-:Y:S01]  /*0920*/  STS [UR24+0xc], R5 ;  /* 0x00000c05ff007988 */ /* 0x0007e20008000818 */
[----:B-1----:R-:W-:-:S05]  /*0930*/  LOP3.LUT R4, R4, 0xf, R9, 0xb8, !PT ;  /* 0x0000000f04047812 */ /* 0x002fca00078eb809 */
[----:B------:R3:W-:Y:S02]  /*0940*/  STS [UR24+0x1c], R4 ;  /* 0x00001c04ff007988 */ /* 0x0007e40008000818 */
.L_x_22:
[----:B------:R-:W-:Y:S05]  /*0950*/  BSYNC B2 ;  /* 0x0000000000027941 */ /* 0x000fea0003800000 */
.L_x_21:
[----:B------:R-:W-:Y:S04]  /*0960*/  BSSY B3, `(.L_x_23) ;  /* 0x000001d000037945 */ /* 0x000fe80003800000 */
[----:B------:R-:W-:Y:S04]  /*0970*/  BSSY B2, `(.L_x_24) ;  /* 0x0000018000027945 */ /* 0x000fe80003800000 */
[----:B------:R-:W-:Y:S05]  /*0980*/  @P2 BRA `(.L_x_25) ;  /* 0x00000000001c2947 */ /* 0x000fea0003800000 */
[----:B---3--:R-:W1:Y:S02]  /*0990*/  LDS R4, [UR24+0x34] ;  /* 0x00003418ff047984 */ /* 0x008e640008000800 */
[----:B-1----:R-:W-:-:S05]  /*09a0*/  LOP3.LUT R4, R4, 0x7, RZ, 0xb8, !PT ;  /* 0x0000000704047812 */ /* 0x002fca00078eb8ff */
[----:B------:R1:W-:Y:S01]  /*09b0*/  STS [UR24+0x34], R4 ;  /* 0x00003404ff007988 */ /* 0x0003e20008000818 */
[----:B------:R-:W-:Y:S05]  /*09c0*/  @P2 BRA `(.L_x_26) ;  /* 0x00000000001c2947 */ /* 0x000fea0003800000 */
[----:B-1----:R-:W1:Y:S02]  /*09d0*/  LDS R4, [UR24+0x34] ;  /* 0x00003418ff047984 */ /* 0x002e640008000800 */
[----:B-1----:R-:W-:-:S05]  /*09e0*/  LOP3.LUT R4, R4, 0x38, RZ, 0xb8, !PT ;  /* 0x0000003804047812 */ /* 0x002fca00078eb8ff */
[----:B------:R1:W-:Y:S02]  /*09f0*/  STS [UR24+0x34], R4 ;  /* 0x00003404ff007988 */ /* 0x0003e40008000818 */
.L_x_25:
[----:B------:R-:W-:Y:S05]  /*0a00*/  @P2 BRA `(.L_x_27) ;  /* 0x00000000001c2947 */ /* 0x000fea0003800000 */
[----:B-1-3--:R-:W1:Y:S02]  /*0a10*/  LDS R4, [UR24+0x8] ;  /* 0x00000818ff047984 */ /* 0x00ae640008000800 */
[----:B-1----:R-:W-:-:S05]  /*0a20*/  LOP3.LUT R4, R4, 0x780, RZ, 0xb8, !PT ;  /* 0x0000078004047812 */ /* 0x002fca00078eb8ff */
[----:B------:R2:W-:Y:S02]  /*0a30*/  STS [UR24+0x8], R4 ;  /* 0x00000804ff007988 */ /* 0x0005e40008000818 */
.L_x_26:
[----:B------:R-:W-:Y:S05]  /*0a40*/  @P2 BRA `(.L_x_28) ;  /* 0x0000000000282947 */ /* 0x000fea0003800000 */
[----:B-12---:R-:W1:Y:S02]  /*0a50*/  LDS R4, [UR24+0x8] ;  /* 0x00000818ff047984 */ /* 0x006e640008000800 */
[----:B-1----:R-:W-:-:S05]  /*0a60*/  LOP3.LUT R4, R4, 0x1800, RZ, 0xb8, !PT ;  /* 0x0000180004047812 */ /* 0x002fca00078eb8ff */
[----:B------:R2:W-:Y:S02]  /*0a70*/  STS [UR24+0x8], R4 ;  /* 0x00000804ff007988 */ /* 0x0005e40008000818 */
.L_x_27:
[----:B------:R-:W-:Y:S05]  /*0a80*/  @P2 BREAK B2 ;  /* 0x0000000000022942 */ /* 0x000fea0003800000 */
[----:B------:R-:W-:Y:S05]  /*0a90*/  @P2 BRA `(.L_x_29) ;  /* 0x0000000000242947 */ /* 0x000fea0003800000 */
[----:B-123--:R-:W1:Y:S01]  /*0aa0*/  LDS R4, [UR24+0x8] ;  /* 0x00000818ff047984 */ /* 0x00ee620008000800 */
[----:B------:R-:W-:-:S05]  /*0ab0*/  IMAD.MOV.U32 R5, RZ, RZ, 0x6000 ;  /* 0x00006000ff057424 */ /* 0x000fca00078e00ff */
[----:B-1----:R-:W-:-:S04]  /*0ac0*/  LOP3.LUT R4, R4, 0x6000, R5, 0xd8, !PT ;  /* 0x0000600004047812 */ /* 0x002fc800078ed805 */
[----:B------:R-:W-:-:S05]  /*0ad0*/  LOP3.LUT R4, R4, 0x400000, RZ, 0xb8, !PT ;  /* 0x0040000004047812 */ /* 0x000fca00078eb8ff */
[----:B------:R3:W-:Y:S02]  /*0ae0*/  STS [UR24+0x8], R4 ;  /* 0x00000804ff007988 */ /* 0x0007e40008000818 */
.L_x_28:
[----:B------:R-:W-:Y:S05]  /*0af0*/  BSYNC B2 ;  /* 0x0000000000027941 */ /* 0x000fea0003800000 */
.L_x_24:
[----:B-123--:R-:W1:Y:S02]  /*0b00*/  @!P2 LDS R4, [UR24+0x8] ;  /* 0x00000818ff04a984 */ /* 0x00ee640008000800 */
[----:B-1----:R-:W-:-:S05]  /*0b10*/  @!P2 LOP3.LUT R4, R4, 0x8000, RZ, 0xb8, !PT ;  /* 0x000080000404a812 */ /* 0x002fca00078eb8ff */
[----:B------:R4:W-:Y:S02]  /*0b20*/  @!P2 STS [UR24+0x8], R4 ;  /* 0x00000804ff00a988 */ /* 0x0009e40008000818 */
.L_x_29:
[----:B------:R-:W-:Y:S05]  /*0b30*/  BSYNC B3 ;  /* 0x0000000000037941 */ /* 0x000fea0003800000 */
.L_x_23:
[----:B------:R-:W-:Y:S05]  /*0b40*/  WARPSYNC.ALL ;  /* 0x0000000000007948 */ /* 0x000fea0003800000 */
[----:B------:R-:W-:-:S04]  /*0b50*/  UIADD3 UR29, UR5, 0x80, URZ ;  /* 0x00000080051d7890 */ /* 0x000fc8000fffe03f */
[----:B------:R-:W-:-:S04]  /*0b60*/  UIADD3 UR28, UP0, UR29, UR30, URZ ;  /* 0x0000001e1d1c7290 */ /* 0x000fc8000ff1e03f */
[----:B------:R-:W-:Y:S01]  /*0b70*/  ULEA.HI.X.SX32 UR29, UR29, UR31, 0x1, UP0 ;  /* 0x0000001f1d1d7291 */ /* 0x000fe200080f0e3f */
[----:B------:R-:W-:Y:S11]  /*0b80*/  @P0 BRA `(.L_x_30) ;  /* 0x0000000000280947 */ /* 0x000ff60003800000 */
        /* <DEDUP_REMOVED lines=10> */
.L_x_30:
[----:B------:R-:W-:Y:S05]  /*0c30*/  @P0 BRA `(.L_x_31) ;  /* 0x00000000000c0947 */ /* 0x000fea0003800000 */
[----:B------:R0:W-:Y:S01]  /*0c40*/  UTMACMDFLUSH ;  /* 0x00000000000079b7 */ /* 0x0001e20000000000 */
[----:B------:R-:W-:Y:S05]  /*0c50*/  @P0 BRA `(.L_x_31) ;  /* 0x0000000000040947 */ /* 0x000fea0003800000 */
[----:B------:R-:W-:-:S04]  /*0c60*/  DEPBAR.LE SB0, 0x0 ;  /* 0x000080000000791a */ /* 0x000fc80000000000 */
.L_x_31:
[----:B------:R-:W-:Y:S05]  /*0c70*/  WARPSYNC.ALL ;  /* 0x0000000000007948 */ /* 0x000fea0003800000 */
[----:B-----5:R-:W-:Y:S06]  /*0c80*/  BAR.SYNC.DEFER_BLOCKING 0x0 ;  /* 0x0000000000007b1d */ /* 0x020fec0000010000 */
[----:B------:R-:W-:Y:S02]  /*0c90*/  BSSY B3, `(.L_x_32) ;  /* 0x000000b000037945 */ /* 0x000fe40003800000 */
[----:B------:R-:W-:Y:S06]  /*0ca0*/  BAR.SYNC.DEFER_BLOCKING 0x0 ;  /* 0x0000000000007b1d */ /* 0x000fec0000010000 */
[----:B------:R1:W-:Y:S01]  /*0cb0*/  @!P0 STS [R0], RZ ;  /* 0x000000ff00008388 */ /* 0x0003e20000000800 */
[----:B------:R-:W-:Y:S01]  /*0cc0*/  NOP ;  /* 0x0000000000007918 */ /* 0x000fe20000000000 */
[----:B------:R-:W-:Y:S05]  /*0cd0*/  @P2 BRA `(.L_x_33) ;  /* 0x0000000000182947 */ /* 0x000fea0003800000 */
[----:B-1----:R-:W1:Y:S01]  /*0ce0*/  LDS R0, [UR24+0x8] ;  /* 0x00000818ff007984 */ /* 0x002e620008000800 */
[----:B------:R-:W5:Y:S01]  /*0cf0*/  LDC.64 R10, c[0x0][0x220] ;  /* 0x00008800ff0a7b82 */ /* 0x000f620000000a00 */
[----:B---3--:R-:W-:Y:S02]  /*0d00*/  IMAD.MOV.U32 R5, RZ, RZ, 0x70 ;  /* 0x00000070ff057424 */ /* 0x008fe400078e00ff */
[----:B-----5:R3:W-:Y:S03]  /*0d10*/  STS.64 [UR24], R10 ;  /* 0x0000000aff007988 */ /* 0x0207e60008000a18 */
[----:B-1----:R-:W-:-:S05]  /*0d20*/  LOP3.LUT R0, R0, 0x10, R5, 0xd8, !PT ;  /* 0x0000001000007812 */ /* 0x002fca00078ed805 */
[----:B------:R3:W-:Y:S02]  /*0d30*/  STS [UR24+0x8], R0 ;  /* 0x00000800ff007988 */ /* 0x0007e40008000818 */
.L_x_33:
[----:B-1----:R-:W-:Y:S05]  /*0d40*/  BSYNC B3 ;  /* 0x0000000000037941 */ /* 0x002fea0003800000 */
.L_x_32:
[----:B------:R-:W-:Y:S04]  /*0d50*/  BSSY B3, `(.L_x_34) ;  /* 0x0000033000037945 */ /* 0x000fe80003800000 */
[----:B------:R-:W-:Y:S04]  /*0d60*/  BSSY B4, `(.L_x_35) ;  /* 0x000002e000047945 */ /* 0x000fe80003800000 */
[----:B------:R-:W-:Y:S05]  /*0d70*/  @P2 BRA `(.L_x_36) ;  /* 0x0000000000242947 */ /* 0x000fea0003800000 */
[----:B---3--:R-:W1:Y:S01]  /*0d80*/  LDS R0, [UR24+0x34] ;  /* 0x00003418ff007984 */ /* 0x008e620008000800 */
[----:B------:R-:W-:-:S05]  /*0d90*/  IMAD.MOV.U32 R5, RZ, RZ, 0x7f000000 ;  /* 0x7f000000ff057424 */ /* 0x000fca00078e00ff */
[----:B-1----:R-:W-:-:S05]  /*0da0*/  LOP3.LUT R0, R0, 0xff000000, R5, 0xb8, !PT ;  /* 0xff00000000007812 */ /* 0x002fca00078eb805 */
[----:B------:R1:W-:Y:S01]  /*0db0*/  STS [UR24+0x34], R0 ;  /* 0x00003400ff007988 */ /* 0x0003e20008000818 */
[----:B------:R-:W-:Y:S05]  /*0dc0*/  @P2 BRA `(.L_x_37) ;  /* 0x0000000000182947 */ /* 0x000fea0003800000 */
[----:B-1----:R-:W1:Y:S01]  /*0dd0*/  LDS R0, [UR24+0x38] ;  /* 0x00003818ff007984 */ /* 0x002e620008000800 */
[----:B------:R-:W-:-:S05]  /*0de0*/  IMAD.MOV.U32 R5, RZ, RZ, 0xff ;  /* 0x000000ffff057424 */ /* 0x000fca00078e00ff */
[----:B-1----:R-:W-:-:S05]  /*0df0*/  LOP3.LUT R0, R0, 0xff, R5, 0xb8, !PT ;  /* 0x000000ff00007812 */ /* 0x002fca00078eb805 */
[----:B------:R1:W-:Y:S02]  /*0e00*/  STS [UR24+0x38], R0 ;  /* 0x00003800ff007988 */ /* 0x0003e40008000818 */
.L_x_36:
[----:B------:R-:W-:Y:S05]  /*0e10*/  @P2 BRA `(.L_x_38) ;  /* 0x00000000000c2947 */ /* 0x000fea0003800000 */
[----:B------:R1:W-:Y:S02]  /*0e20*/  STS [UR24+0x20], R3 ;  /* 0x00002003ff007988 */ /* 0x0003e40008000818 */
.L_x_37:
[----:B------:R-:W-:Y:S05]  /*0e30*/  @P2 BRA `(.L_x_39) ;  /* 0x0000000000242947 */ /* 0x000fea0003800000 */
[----:B------:R1:W-:Y:S02]  /*0e40*/  STS [UR24+0x24], R8 ;  /* 0x00002408ff007988 */ /* 0x0003e40008000818 */
.L_x_38:
[----:B------:R-:W-:Y:S05]  /*0e50*/  @P2 BRA `(.L_x_40) ;  /* 0x00000000002c2947 */ /* 0x000fea0003800000 */
[----:B-1-3--:R-:W1:Y:S01]  /*0e60*/  LDS R0, [UR24+0x1c] ;  /* 0x00001c18ff007984 */ /* 0x00ae620008000800 */
[----:B------:R-:W3:Y:S02]  /*0e70*/  LDC.64 R8, c[0x0][0x248] ;  /* 0x00009200ff087b82 */ /* 0x000ee40000000a00 */
[--C-:B---3--:R-:W-:Y:S02]  /*0e80*/  SHF.R.U32.HI R5, RZ, 0x4, R9.reuse ;  /* 0x00000004ff057819 */ /* 0x108fe40000011609 */
[----:B------:R-:W-:-:S05]  /*0e90*/  SHF.R.U64 R3, R8, 0x4, R9 ;  /* 0x0000000408037819 */ /* 0x000fca0000001209 */
[----:B------:R3:W-:Y:S01]  /*0ea0*/  STS [UR24+0xc], R3 ;  /* 0x00000c03ff007988 */ /* 0x0007e20008000818 */
[----:B-1----:R-:W-:-:S05]  /*0eb0*/  LOP3.LUT R0, R0, 0xf, R5, 0xb8, !PT ;  /* 0x0000000f00007812 */ /* 0x002fca00078eb805 */
[----:B------:R3:W-:Y:S02]  /*0ec0*/  STS [UR24+0x1c], R0 ;  /* 0x00001c00ff007988 */ /* 0x0007e40008000818 */
.L_x_39:
[----:B------:R-:W-:Y:S05]  /*0ed0*/  @P2 BRA `(.L_x_41) ;  /* 0x00000000001c2947 */ /* 0x000fea0003800000 */
[----:B-1-3--:R-:W1:Y:S02]  /*0ee0*/  LDS R0, [UR24+0x34] ;  /* 0x00003418ff007984 */ /* 0x00ae640008000800 */
[----:B-1----:R-:W-:-:S05]  /*0ef0*/  LOP3.LUT R0, R0, 0x7, RZ, 0xb8, !PT ;  /* 0x0000000700007812 */ /* 0x002fca00078eb8ff */
[----:B------:R1:W-:Y:S02]  /*0f00*/  STS [UR24+0x34], R0 ;  /* 0x00003400ff007988 */ /* 0x0003e40008000818 */
.L_x_40:
[----:B------:R-:W-:Y:S05]  /*0f10*/  @P2 BRA `(.L_x_42) ;  /* 0x00000000001c2947 */ /* 0x000fea0003800000 */
[----:B-1-3--:R-:W1:Y:S02]  /*0f20*/  LDS R0, [UR24+0x34] ;  /* 0x00003418ff007984 */ /* 0x00ae640008000800 */
[----:B-1----:R-:W-:-:S05]  /*0f30*/  LOP3.LUT R0, R0, 0x38, RZ, 0xb8, !PT ;  /* 0x0000003800007812 */ /* 0x002fca00078eb8ff */
[----:B------:R1:W-:Y:S02]  /*0f40*/  STS [UR24+0x34], R0 ;  /* 0x00003400ff007988 */ /* 0x0003e40008000818 */
.L_x_41:
[----:B------:R-:W-:Y:S05]  /*0f50*/  @P2 BRA `(.L_x_43) ;  /* 0x00000000001c2947 */ /* 0x000fea0003800000 */
[----:B-1-3--:R-:W1:Y:S02]  /*0f60*/  LDS R0, [UR24+0x8] ;  /* 0x00000818ff007984 */ /* 0x00ae640008000800 */
[----:B-1----:R-:W-:-:S05]  /*0f70*/  LOP3.LUT R0, R0, 0x780, RZ, 0xb8, !PT ;  /* 0x0000078000007812 */ /* 0x002fca00078eb8ff */
[----:B------:R1:W-:Y:S02]  /*0f80*/  STS [UR24+0x8], R0 ;  /* 0x00000800ff007988 */ /* 0x0003e40008000818 */
.L_x_42:
[----:B------:R-:W-:Y:S05]  /*0f90*/  @P2 BRA `(.L_x_44) ;  /* 0x0000000000282947 */ /* 0x000fea0003800000 */
[----:B-1-3--:R-:W1:Y:S02]  /*0fa0*/  LDS R0, [UR24+0x8] ;  /* 0x00000818ff007984 */ /* 0x00ae640008000800 */
[----:B-1----:R-:W-:-:S05]  /*0fb0*/  LOP3.LUT R0, R0, 0x1800, RZ, 0xb8, !PT ;  /* 0x0000180000007812 */ /* 0x002fca00078eb8ff */
[----:B------:R1:W-:Y:S02]  /*0fc0*/  STS [UR24+0x8], R0 ;  /* 0x00000800ff007988 */ /* 0x0003e40008000818 */
.L_x_43:
[----:B------:R-:W-:Y:S05]  /*0fd0*/  @P2 BREAK B4 ;  /* 0x0000000000042942 */ /* 0x000fea0003800000 */
[----:B------:R-:W-:Y:S05]  /*0fe0*/  @P2 BRA `(.L_x_45) ;  /* 0x0000000000242947 */ /* 0x000fea0003800000 */
[----:B-1-3--:R-:W1:Y:S01]  /*0ff0*/  LDS R0, [UR24+0x8] ;  /* 0x00000818ff007984 */ /* 0x00ae620008000800 */
[----:B------:R-:W-:-:S05]  /*1000*/  IMAD.MOV.U32 R3, RZ, RZ, 0x6000 ;  /* 0x00006000ff037424 */ /* 0x000fca00078e00ff */
[----:B-1----:R-:W-:-:S04]  /*1010*/  LOP3.LUT R0, R0, 0x6000, R3, 0xd8, !PT ;  /* 0x0000600000007812 */ /* 0x002fc800078ed803 */
[----:B------:R-:W-:-:S05]  /*1020*/  LOP3.LUT R0, R0, 0x400000, RZ, 0xb8, !PT ;  /* 0x0040000000007812 */ /* 0x000fca00078eb8ff */
[----:B------:R1:W-:Y:S02]  /*1030*/  STS [UR24+0x8], R0 ;  /* 0x00000800ff007988 */ /* 0x0003e40008000818 */
.L_x_44:
[----:B------:R-:W-:Y:S05]  /*1040*/  BSYNC B4 ;  /* 0x0000000000047941 */ /* 0x000fea0003800000 */
.L_x_35:
[----:B-1-3--:R-:W1:Y:S02]  /*1050*/  @!P2 LDS R0, [UR24+0x8] ;  /* 0x00000818ff00a984 */ /* 0x00ae640008000800 */
[----:B-1----:R-:W-:-:S05]  /*1060*/  @!P2 LOP3.LUT R0, R0, 0x8000, RZ, 0xb8, !PT ;  /* 0x000080000000a812 */ /* 0x002fca00078eb8ff */
[----:B------:R1:W-:Y:S02]  /*1070*/  @!P2 STS [UR24+0x8], R0 ;  /* 0x00000800ff00a988 */ /* 0x0003e40008000818 */
.L_x_45:
[----:B------:R-:W-:Y:S05]  /*1080*/  BSYNC B3 ;  /* 0x0000000000037941 */ /* 0x000fea0003800000 */
.L_x_34:
[----:B------:R-:W-:Y:S05]  /*1090*/  WARPSYNC.ALL ;  /* 0x0000000000007948 */ /* 0x000fea0003800000 */
[----:B------:R1:W-:Y:S01]  /*10a0*/  STL [R1], RZ ;  /* 0x000000ff01007387 */ /* 0x0003e20000100800 */
[----:B------:R-:W-:Y:S01]  /*10b0*/  UIADD3 UR5, UR5, 0x100, URZ ;  /* 0x0000010005057890 */ /* 0x000fe2000fffe03f */
[----:B------:R-:W-:Y:S02]  /*10c0*/  ISETP.GE.AND P1, PT, R12, 0x1, PT ;  /* 0x000000010c00780c */ /* 0x000fe40003f26270 */
[----:B------:R-:W-:Y:S01]  /*10d0*/  SHF.R.U32.HI R6, RZ, 0x5, R7 ;  /* 0x00000005ff067819 */ /* 0x000fe20000011607 */
[----:B------:R-:W-:-:S04]  /*10e0*/  UIADD3 UR30, UP0, UR5, UR30, URZ ;  /* 0x0000001e051e7290 */ /* 0x000fc8000ff1e03f */
[----:B------:R-:W-:Y:S01]  /*10f0*/  ULEA.HI.X.SX32 UR31, UR5, UR31, 0x1, UP0 ;  /* 0x0000001f051f7291 */ /* 0x000fe200080f0e3f */
[----:B-1----:R-:W-:Y:S11]  /*1100*/  @P0 BRA `(.L_x_46) ;  /* 0x0000000000280947 */ /* 0x002ff60003800000 */
[----:B---3--:R-:W1:Y:S01]  /*1110*/  S2R R0, SR_LANEID ;  /* 0x0000000000007919 */ /* 0x008e620000000000 */
[----:B------:R-:W-:Y:S05]  /*1120*/  WARPSYNC.ALL ;  /* 0x0000000000007948 */ /* 0x000fea0003800000 */
[----:B-1----:R-:W-:-:S05]  /*1130*/  IMAD.SHL.U32 R0, R0, 0x4, RZ ;  /* 0x0000000400007824 */ /* 0x002fca00078e00ff */
[----:B------:R-:W1:Y:S01]  /*1140*/  LDS R3, [R0+UR24] ;  /* 0x0000001800037984 */ /* 0x000e620008000800 */
[----:B--2-4-:R-:W-:-:S05]  /*1150*/  IADD3 R4, P3, R0, UR30, RZ ;  /* 0x0000001e00047c10 */ /* 0x014fca000ff7e0ff */
[----:B------:R-:W-:-:S05]  /*1160*/  IMAD.X R5, RZ, RZ, UR31, P3 ;  /* 0x0000001fff057e24 */ /* 0x000fca00098e06ff */
[----:B-1----:R1:W5:Y:S01]  /*1170*/  ATOMG.E.EXCH.STRONG.GPU PT, RZ, [R4], R3 ;  /* 0x0000000304ff73a8 */ /* 0x00236200041ee100 */
[----:B------:R-:W-:-:S04]  /*1180*/  DEPBAR {5,4,3,2,1,0} ;  /* 0x0000003f0000791a */ /* 0x000fc80000000000 */
[----:B------:R1:W-:Y:S01]  /*1190*/  UTMACCTL.IV [UR30] ;  /* 0x000000001e0079b9 */ /* 0x0003e20008000000 */
[----:B------:R-:W-:Y:S01]  /*11a0*/  NOP ;  /* 0x0000000000007918 */ /* 0x000fe20000000000 */
.L_x_46:
[----:B------:R-:W-:Y:S05]  /*11b0*/  @P0 BRA `(.L_x_47) ;  /* 0x00000000000c0947 */ /* 0x000fea0003800000 */
[----:B------:R0:W-:Y:S01]  /*11c0*/  UTMACMDFLUSH ;  /* 0x00000000000079b7 */ /* 0x0001e20000000000 */
[----:B------:R-:W-:Y:S05]  /*11d0*/  @P0 BRA `(.L_x_47) ;  /* 0x0000000000040947 */ /* 0x000fea0003800000 */
[----:B------:R-:W-:-:S04]  /*11e0*/  DEPBAR.LE SB0, 0x0 ;  /* 0x000080000000791a */ /* 0x000fc80000000000 */
.L_x_47:
[----:B------:R1:W-:Y:S01]  /*11f0*/  STL [R1+0x4], RZ ;  /* 0x000004ff01007387 */ /* 0x0003e20000100800 */
[----:B------:R-:W-:Y:S05]  /*1200*/  WARPSYNC.ALL ;  /* 0x0000000000007948 */ /* 0x000fea0003800000 */
[----:B------:R1:W-:Y:S01]  /*1210*/  STL [R1+0x8], RZ ;  /* 0x000008ff01007387 */ /* 0x0003e20000100800 */
[----:B-----5:R-:W-:Y:S01]  /*1220*/  VOTEU.ALL UP3, P2 ;  /* 0x00000000003f7886 */ /* 0x020fe20001060000 */
[----:B------:R-:W-:Y:S01]  /*1230*/  UMOV UR6, 0x1 ;  /* 0x0000000100067882 */ /* 0x000fe20000000000 */
[----:B------:R-:W-:Y:S01]  /*1240*/  VOTEU.ALL UP2, P2 ;  /* 0x00000000003f7886 */ /* 0x000fe20001040000 */
[----:B------:R1:W-:Y:S01]  /*1250*/  STL [R1+0xc], RZ ;  /* 0x00000cff01007387 */ /* 0x0003e20000100800 */
[----:B------:R-:W-:Y:S01]  /*1260*/  VOTEU.ALL UP1, P2 ;  /* 0x00000000003f7886 */ /* 0x000fe20001020000 */
[----:B------:R-:W-:-:S04]  /*1270*/  @!UP3 UIADD3 UR8, -UR6, 0x100000, URZ ;  /* 0x001000000608b890 */ /* 0x000fc8000fffe13f */
[----:B------:R-:W-:Y:S02]  /*1280*/  @!UP3 USHF.L.U32 UR9, UR8, 0xb, URZ ;  /* 0x0000000b0809b899 */ /* 0x000fe4000800063f */
[----:B------:R-:W-:Y:S01]  /*1290*/  @!UP3 USHF.L.U32 UR8, UR8, 0x1, URZ ;  /* 0x000000010808b899 */ /* 0x000fe2000800063f */
[----:B------:R-:W-:Y:S01]  /*12a0*/  R2UR UR25, R6 ;  /* 0x00000000061972ca */ /* 0x000fe200000e0000 */
[----:B------:R1:W-:Y:S01]  /*12b0*/  STL [R1+0x10], RZ ;  /* 0x000010ff01007387 */ /* 0x0003e20000100800 */
[----:B------:R-:W-:-:S04]  /*12c0*/  @!UP3 UIADD3 UR12, -UR6, 0x100000, URZ ;  /* 0x00100000060cb890 */ /* 0x000fc8000fffe13f */
[----:B------:R-:W-:Y:S02]  /*12d0*/  @!UP3 USHF.L.U32 UR13, UR12, 0xb, URZ ;  /* 0x0000000b0c0db899 */ /* 0x000fe4000800063f */
[----:B------:R-:W-:Y:S01]  /*12e0*/  @!UP3 USHF.L.U32 UR12, UR12, 0x1, URZ ;  /* 0x000000010c0cb899 */ /* 0x000fe2000800063f */
[----:B------:R-:W-:Y:S01]  /*12f0*/  CS2R R24, SRZ ;  /* 0x0000000000187805 */ /* 0x000fe2000001ff00 */
[----:B------:R-:W-:-:S04]  /*1300*/  @!UP3 UIADD3 UR16, -UR6, 0x100000, URZ ;  /* 0x001000000610b890 */ /* 0x000fc8000fffe13f */
[----:B------:R-:W-:Y:S02]  /*1310*/  @!UP3 USHF.L.U32 UR17, UR16, 0xb, URZ ;  /* 0x0000000b1011b899 */ /* 0x000fe4000800063f */
[----:B------:R-:W-:Y:S01]  /*1320*/  @!UP3 USHF.L.U32 UR16, UR16, 0x1, URZ ;  /* 0x000000011010b899 */ /* 0x000fe2000800063f */
[----:B------:R1:W-:Y:S01]  /*1330*/  STL [R1+0x14], RZ ;  /* 0x000014ff01007387 */ /* 0x0003e20000100800 */
[----:B------:R-:W-:Y:S01]  /*1340*/  VOTEU.ALL UP0, P2 ;  /* 0x00000000003f7886 */ /* 0x000fe20001000000 */
[----:B------:R-:W-:-:S04]  /*1350*/  @!UP3 UIADD3 UR6, -UR6, 0x100000, URZ ;  /* 0x001000000606b890 */ /* 0x000fc8000fffe13f */
[----:B------:R-:W-:Y:S02]  /*1360*/  @!UP3 USHF.L.U32 UR7, UR6, 0xb, URZ ;  /* 0x0000000b0607b899 */ /* 0x000fe4000800063f */
[----:B------:R-:W-:Y:S01]  /*1370*/  @!UP3 USHF.L.U32 UR6, UR6, 0x1, URZ ;  /* 0x000000010606b899 */ /* 0x000fe2000800063f */
[----:B------:R-:W-:Y:S01]  /*1380*/  CS2R R26, SRZ ;  /* 0x00000000001a7805 */ /* 0x000fe2000001ff00 */
[----:B------:R1:W-:Y:S01]  /*1390*/  STL [R1+0x18], RZ ;  /* 0x000018ff01007387 */ /* 0x0003e20000100800 */
[----:B------:R-:W-:Y:S01]  /*13a0*/  VOTEU.ALL UP3, P2 ;  /* 0x00000000003f7886 */ /* 0x000fe20001060000 */
[----:B------:R-:W-:Y:S01]  /*13b0*/  USHF.L.U32 UR15, UR40, 0x8, URZ ;  /* 0x00000008280f7899 */ /* 0x000fe2000800063f */
[----:B------:R-:W-:Y:S01]  /*13c0*/  CS2R R28, SRZ ;  /* 0x00000000001c7805 */ /* 0x000fe2000001ff00 */
[----:B------:R1:W-:Y:S01]  /*13d0*/  STL [R1+0x1c], RZ ;  /* 0x00001cff01007387 */ /* 0x0003e20000100800 */
[----:B------:R-:W-:Y:S01]  /*13e0*/  USHF.L.U32 UR11, UR41, 0x8, URZ ;  /* 0x00000008290b7899 */ /* 0x000fe2000800063f */
[----:B------:R-:W-:-:S02]  /*13f0*/  CS2R R30, SRZ ;  /* 0x00000000001e7805 */ /* 0x000fc4000001ff00 */
[----:B------:R-:W-:Y:S01]  /*1400*/  CS2R R32, SRZ ;  /* 0x0000000000207805 */ /* 0x000fe2000001ff00 */
[----:B------:R1:W-:Y:S01]  /*1410*/  STL [R1+0x20], RZ ;  /* 0x000020ff01007387 */ /* 0x0003e20000100800 */
[----:B------:R-:W-:Y:S02]  /*1420*/  CS2R R34, SRZ ;  /* 0x0000000000227805 */ /* 0x000fe4000001ff00 */
[----:B------:R-:W-:Y:S02]  /*1430*/  CS2R R36, SRZ ;  /* 0x0000000000247805 */ /* 0x000fe4000001ff00 */
[----:B------:R-:W-:Y:S01]  /*1440*/  CS2R R38, SRZ ;  /* 0x0000000000267805 */ /* 0x000fe2000001ff00 */
[----:B------:R1:W-:Y:S01]  /*1450*/  STL [R1+0x24], RZ ;  /* 0x000024ff01007387 */ /* 0x0003e20000100800 */
[----:B------:R-:W-:Y:S02]  /*1460*/  CS2R R40, SRZ ;  /* 0x0000000000287805 */ /* 0x000fe4000001ff00 */
        /* <DEDUP_REMOVED lines=72> */
[----:B------:R-:W-:Y:S01]  /*18f0*/  CS2R R150, SRZ ;  /* 0x0000000000967805 */ /* 0x000fe2000001ff00 */
[----:B------:R1:W-:Y:S04]  /*1900*/  STL [R1+0x70], RZ ;  /* 0x000070ff01007387 */ /* 0x0003e80000100800 */
        /* <DEDUP_REMOVED lines=16> */
[----:B------:R1:W-:Y:S01]  /*1a10*/  STL [R1+0xb4], RZ ;  /* 0x0000b4ff01007387 */ /* 0x0003e20000100800 */
[----:B------:R-:W-:Y:S06]  /*1a20*/  BAR.SYNC.DEFER_BLOCKING 0x0 ;  /* 0x0000000000007b1d */ /* 0x000fec0000010000 */
[----:B------:R1:W-:Y:S04]  /*1a30*/  STL [R1+0xb8], RZ ;  /* 0x0000b8ff01007387 */ /* 0x0003e80000100800 */
[----:B------:R1:W-:Y:S04]  /*1a40*/  STL [R1+0xbc], RZ ;  /* 0x0000bcff01007387 */ /* 0x0003e80000100800 */
[----:B------:R1:W-:Y:S04]  /*1a50*/  STL [R1+0xc0], RZ ;  /* 0x0000c0ff01007387 */ /* 0x0003e80000100800 */
[----:B------:R1:W-:Y:S04]  /*1a60*/  STL [R1+0xc4], RZ ;  /* 0x0000c4ff01007387 */ /* 0x0003e80000100800 */
[----:B------:R1:W-:Y:S04]  /*1a70*/  STL [R1+0xc8], RZ ;  /* 0x0000c8ff01007387 */ /* 0x0003e80000100800 */
[----:B------:R-:W2:Y:S02]  /*1a80*/  FENCE.VIEW.ASYNC.S ;  /* 0x00000000000073c6 */ /* 0x000ea40000000000 */
[----:B--2---:R1:W2:Y:S02]  /*1a90*/  @!UP2 SYNCS.EXCH.64 URZ, [UR24+0x40000], UR8 ;  /* 0x04000008183fa5b2 */ /* 0x0042a40008000100 */
        /* <DEDUP_REMOVED lines=20> */
[----:B--2---:R-:W-:Y:S06]  /*1be0*/  BAR.SYNC.DEFER_BLOCKING 0x0 ;  /* 0x0000000000007b1d */ /* 0x004fec0000010000 */
[----:B------:R1:W-:Y:S04]  /*1bf0*/  STL [R1+0x11c], RZ ;  /* 0x00011cff01007387 */ /* 0x0003e80000100800 */
[----:B------:R1:W-:Y:S04]  /*1c00*/  STL [R1+0x120], RZ ;  /* 0x000120ff01007387 */ /* 0x0003e80000100800 */
[----:B------:R1:W-:Y:S04]  /*1c10*/  STL [R1+0x124], RZ ;  /* 0x000124ff01007387 */ /* 0x0003e80000100800 */
[----:B------:R1:W-:Y:S04]  /*1c20*/  STL [R1+0x128], RZ ;  /* 0x000128ff01007387 */ /* 0x0003e80000100800 */
[----:B------:R1:W-:Y:S01]  /*1c30*/  STL [R1+0x12c], RZ ;  /* 0x00012cff01007387 */ /* 0x0003e20000100800 */
[----:B------:R1:W2:Y:S03]  /*1c40*/  @!UP1 SYNCS.EXCH.64 URZ, [UR24+0x40008], UR12 ;  /* 0x0400080c183f95b2 */ /* 0x0002a60008000100 */
        /* <DEDUP_REMOVED lines=55> */
[----:B------:R1:W-:Y:S01]  /*1fc0*/  STL [R1+0x1fc], RZ ;  /* 0x0001fcff01007387 */ /* 0x0003e20000100800 */
[----:B------:R-:W-:Y:S05]  /*1fd0*/  @!P1 BRA `(.L_x_48) ;  /* 0x0000001800fc9947 */ /* 0x000fea0003800000 */
[----:B------:R1:W-:Y:S01]  /*1fe0*/  STL [R1], RZ ;  /* 0x000000ff01007387 */ /* 0x0003e20000100800 */
[----:B------:R-:W-:Y:S02]  /*1ff0*/  CS2R R24, SRZ ;  /* 0x0000000000187805 */ /* 0x000fe4000001ff00 */
[----:B------:R-:W-:Y:S02]  /*2000*/  CS2R R26, SRZ ;  /* 0x00000000001a7805 */ /* 0x000fe4000001ff00 */
[----:B------:R-:W-:Y:S01]  /*2010*/  CS2R R28, SRZ ;  /* 0x00000000001c7805 */ /* 0x000fe2000001ff00 */
[----:B------:R1:W-:Y:S01]  /*2020*/  STL [R1+0x4], RZ ;  /* 0x000004ff01007387 */ /* 0x0003e20000100800 */
[----:B------:R-:W-:Y:S02]  /*2030*/  CS2R R30, SRZ ;  /* 0x00000000001e7805 */ /* 0x000fe4000001ff00 */
[----:B------:R-:W-:Y:S02]  /*2040*/  CS2R R32, SRZ ;  /* 0x0000000000207805 */ /* 0x000fe4000001ff00 */
[----:B------:R-:W-:Y:S01]  /*2050*/  CS2R R34, SRZ ;  /* 0x0000000000227805 */ /* 0x000fe2000001ff00 */
[----:B------:R1:W-:Y:S01]  /*2060*/  STL [R1+0x8], RZ ;  /* 0x000008ff01007387 */ /* 0x0003e20000100800 */
[----:B------:R-:W-:-:S02]  /*2070*/  CS2R R36, SRZ ;  /* 0x0000000000247805 */ /* 0x000fc4000001ff00 */
        /* <DEDUP_REMOVED lines=75> */
[----:B------:R-:W-:Y:S01]  /*2530*/  CS2R R150, SRZ ;  /* 0x0000000000967805 */ /* 0x000fe2000001ff00 */
[----:B------:R-:W-:Y:S01]  /*2540*/  UMOV UR5, URZ ;  /* 0x0000003f00057c82 */ /* 0x000fe20008000000 */
[----:B------:R-:W-:Y:S01]  /*2550*/  UMOV UR10, URZ ;  /* 0x0000003f000a7c82 */ /* 0x000fe20008000000 */
        /* <DEDUP_REMOVED lines=105> */
[----:B------:R1:W-:Y:S02]  /*2bf0*/  STL [R1+0x1fc], RZ ;  /* 0x0001fcff01007387 */ /* 0x0003e40000100800 */
.L_x_50:
[----:B--2---:R-:W-:Y:S01]  /*2c00*/  BAR.SYNC.DEFER_BLOCKING 0x0 ;  /* 0x0000000000007b1d */ /* 0x004fe20000010000 */
[----:B------:R-:W-:Y:S01]  /*2c10*/  ULEA UR18, UR5, UR24, 0x3 ;  /* 0x0000001805127291 */ /* 0x000fe2000f8e183f */
[----:B---3--:R-:W-:Y:S01]  /*2c20*/  @!P2 IMAD.MOV.U32 R0, RZ, RZ, 0x10000 ;  /* 0x00010000ff00a424 */ /* 0x008fe200078e00ff */
[----:B------:R-:W-:Y:S01]  /*2c30*/  ELECT P0, URZ, PT ;  /* 0x00000000003f782f */ /* 0x000fe20003800000 */
[----:B-1----:R-:W-:-:S03]  /*2c40*/  ULEA UR8, UR5, UR24, 0xf ;  /* 0x0000001805087291 */ /* 0x002fc6000f8e783f */
[----:B------:R-:W-:Y:S02]  /*2c50*/  ISETP.LT.U32.AND P0, PT, R2, 0x20, P0 ;  /* 0x000000200200780c */ /* 0x000fe40000701070 */
[----:B------:R-:W-:Y:S01]  /*2c60*/  ELECT P1, URZ, PT ;  /* 0x00000000003f782f */ /* 0x000fe20003820000 */
[----:B------:R-:W-:-:S03]  /*2c70*/  UIADD3 UR12, UR8, 0x20000, URZ ;  /* 0x00020000080c7890 */ /* 0x000fc6000fffe03f */
[----:B------:R-:W-:Y:S01]  /*2c80*/  ISETP.LT.U32.AND P1, PT, R2, 0x20, P1 ;  /* 0x000000200200780c */ /* 0x000fe20000f21070 */
[----:B------:R-:W-:-:S06]  /*2c90*/  UMOV UR14, UR10 ;  /* 0x0000000a000e7c82 */ /* 0x000fcc0008000000 */
[----:B------:R-:W-:Y:S01]  /*2ca0*/  VOTEU.ANY UP0, P0 ;  /* 0x00000000003f7886 */ /* 0x000fe20000000100 */
[----:B------:R-:W-:Y:S01]  /*2cb0*/  VOTEU.ANY UP2, P0 ;  /* 0x00000000003f7886 */ /* 0x000fe20000040100 */
[----:B------:R1:W-:Y:S01]  /*2cc0*/  @!P2 SYNCS.ARRIVE.TRANS64 RZ, [UR18+0x40000], R0 ;  /* 0x04000000ffffa9a7 */ /* 0x0003e20008000012 */
[----:B------:R2:W-:Y:S06]  /*2cd0*/  MEMBAR.ALL.CTA ;  /* 0x0000000000007992 */ /* 0x0005ec0000008000 */
[----:B--2---:R-:W2:Y:S01]  /*2ce0*/  FENCE.VIEW.ASYNC.S ;  /* 0x00000000000073c6 */ /* 0x004ea20000000000 */
[----:B------:R-:W-:Y:S01]  /*2cf0*/  @UP0 UIADD3 UR9, UR18, 0x40000, URZ ;  /* 0x0004000012090890 */ /* 0x000fe2000fffe03f */
[----:B------:R-:W-:Y:S01]  /*2d00*/  @UP0 UMOV UR6, UR26 ;  /* 0x0000001a00060c82 */ /* 0x000fe20008000000 */
[----:B------:R-:W-:Y:S01]  /*2d10*/  @UP0 UMOV UR7, UR27 ;  /* 0x0000001b00070c82 */ /* 0x000fe20008000000 */
[----:B--2---:R-:W-:Y:S01]  /*2d20*/  VOTEU.ANY UP1, P1 ;  /* 0x00000000003f7886 */ /* 0x004fe20000820100 */
[----:B------:R-:W-:Y:S01]  /*2d30*/  VOTEU.ANY UP3, P1 ;  /* 0x00000000003f7886 */ /* 0x000fe20000860100 */
[----:B-1----:R-:W-:-:S03]  /*2d40*/  IMAD.U32 R0, RZ, RZ, UR4 ;  /* 0x00000004ff007e24 */ /* 0x002fc6000f8e00ff */
[----:B------:R-:W-:Y:S01]  /*2d50*/  @UP1 UIADD3 UR13, UR18, 0x40000, URZ ;  /* 0x00040000120d1890 */ /* 0x000fe2000fffe03f */
[----:B------:R-:W-:Y:S01]  /*2d60*/  @UP1 UMOV UR16, UR28 ;  /* 0x0000001c00101c82 */ /* 0x000fe20008000000 */
[----:B------:R-:W-:Y:S01]  /*2d70*/  @UP1 UMOV UR17, UR29 ;  /* 0x0000001d00111c82 */ /* 0x000fe20008000000 */
[----:B------:R-:W-:Y:S01]  /*2d80*/  SHF.L.U32 R0, R0, 0x1f, RZ ;  /* 0x0000001f00007819 */ /* 0x000fe200000006ff */
[----:B------:R-:W-:Y:S06]  /*2d90*/  BAR.SYNC.DEFER_BLOCKING 0x0 ;  /* 0x0000000000007b1d */ /* 0x000fec0000010000 */
[----:B------:R1:W-:Y:S02]  /*2da0*/  @UP2 UTMALDG.2D [UR8], [UR6] ;  /* 0x00000008060025b4 */ /* 0x0003e40008008000 */
[----:B------:R-:W-:Y:S06]  /*2db0*/  BAR.SYNC.DEFER_BLOCKING 0x0 ;  /* 0x0000000000007b1d */ /* 0x000fec0000010000 */
[----:B------:R1:W-:Y:S02]  /*2dc0*/  @UP3 UTMALDG.2D [UR12], [UR16] ;  /* 0x0000000c100035b4 */ /* 0x0003e40008008000 */
[----:B------:R-:W-:Y:S06]  /*2dd0*/  BAR.SYNC.DEFER_BLOCKING 0x0 ;  /* 0x0000000000007b1d */ /* 0x000fec0000010000 */
[----:B------:R-:W2:Y:S02]  /*2de0*/  SYNCS.PHASECHK.TRANS64.TRYWAIT P0, [UR18+0x40000], R0 ;  /* 0x04000000ff0075a7 */ /* 0x000ea40008000152 */
[----:B-12---:R-:W-:Y:S05]  /*2df0*/  @!P0 BRA `(.L_x_49) ;  /* 0x0000002800408947 */ /* 0x006fea0003800000 */
.L_x_51:
[----:B------:R-:W-:Y:S01]  /*2e00*/  STL.64 [R1+0x268], R150 ;  /* 0x0002689601007387 */ /* 0x000fe20000100a00 */
[----:B------:R-:W-:Y:S01]  /*2e10*/  USHF.L.U32 UR6, UR25, 0x7, URZ ;  /* 0x0000000719067899 */ /* 0x000fe2000800063f */
[----:B------:R-:W1:Y:S02]  /*2e20*/  LDC R0, c[0x0][0x230] ;  /* 0x00008c00ff007b82 */ /* 0x000e640000000800 */
[----:B------:R-:W-:Y:S04]  /*2e30*/  STL.64 [R1+0x260], R148 ;  /* 0x0002609401007387 */ /* 0x000fe80000100a00 */
        /* <DEDUP_REMOVED lines=11> */
[----:B------:R2:W-:Y:S04]  /*2ef0*/  STL.64 [R1+0x200], R124 ;  /* 0x0002007c01007387 */ /* 0x0005e80000100a00 */
[----:B--2---:R-:W2:Y:S04]  /*2f00*/  LDL.LU.64 R124, [R1] ;  /* 0x00000000017c7983 */ /* 0x004ea80000300a00 */
[----:B------:R-:W2:Y:S04]  /*2f10*/  LDL.LU.64 R126, [R1+0x8] ;  /* 0x00000800017e7983 */ /* 0x000ea80000300a00 */
        /* <DEDUP_REMOVED lines=61> */
[----:B------:R-:W2:Y:S01]  /*32f0*/  LDL.LU.64 R250, [R1+0x1f8] ;  /* 0x0001f80001fa7983 */ /* 0x000ea20000300a00 */
[----:B------:R-:W-:-:S02]  /*3300*/  ULOP3.LUT UR6, UR6, 0x200, URZ, 0xc0, !UPT ;  /* 0x0000020006067892 */ /* 0x000fc4000f8ec03f */
[----:B------:R-:W-:Y:S02]  /*3310*/  USHF.R.U32.HI UR18, URZ, 0x4, UR12 ;  /* 0x000000043f127899 */ /* 0x000fe4000801160c */
[----:B------:R-:W-:Y:S02]  /*3320*/  ULEA.HI UR6, UR8, UR6, URZ, 0x1c ;  /* 0x0000000608067291 */ /* 0x000fe4000f8fe03f */
[----:B------:R-:W-:Y:S02]  /*3330*/  USGXT.U32 UR18, UR18, 0xe ;  /* 0x0000000e1212789a */ /* 0x000fe40008000000 */
[----:B------:R-:W-:Y:S01]  /*3340*/  ULOP3.LUT UR16, UR6, 0x3fff, URZ, 0xc0, !UPT ;  /* 0x00003fff06107892 */ /* 0x000fe2000f8ec03f */
[----:B------:R-:W-:Y:S01]  /*3350*/  UMOV UR19, 0x40000040 ;  /* 0x4000004000137882 */ /* 0x000fe20000000000 */
[----:B------:R-:W-:Y:S02]  /*3360*/  UMOV UR17, 0x40000040 ;  /* 0x4000004000117882 */ /* 0x000fe40000000000 */
[----:B------:R-:W-:-:S02]  /*3370*/  UIADD3 UR20, UP0, UR16, 0x2, URZ ;  /* 0x0000000210147890 */ /* 0x000fc4000ff1e03f */
[----:B------:R-:W-:Y:S01]  /*3380*/  UIADD3 UR22, UP1, UR18, 0x2, URZ ;  /* 0x0000000212167890 */ /* 0x000fe2000ff3e03f */
[----:B------:R-:W-:Y:S01]  /*3390*/  UMOV UR6, URZ ;  /* 0x0000003f00067c82 */ /* 0x000fe20008000000 */
[----:B------:R-:W-:Y:S01]  /*33a0*/  UMOV UR7, URZ ;  /* 0x0000003f00077c82 */ /* 0x000fe20008000000 */
[----:B------:R-:W-:Y:S02]  /*33b0*/  UIADD3.X UR21, UR6, 0x40000040, URZ, UP0, !UPT ;  /* 0x4000004006157890 */ /* 0x000fe400087fe43f */
[----:B------:R-:W-:Y:S02]  /*33c0*/  UIADD3.X UR23, UR7, 0x40000040, URZ, UP1, !UPT ;  /* 0x4000004007177890 */ /* 0x000fe40008ffe43f */
[----:B------:R-:W-:Y:S02]  /*33d0*/  UIADD3.64 UR36, UR20, 0x2, URZ ;  /* 0x0000000214247897 */ /* 0x000fe4000fffe03f */
[----:B------:R-:W-:Y:S02]  /*33e0*/  UIADD3.64 UR38, UR22, 0x2, URZ ;  /* 0x0000000216267897 */ /* 0x000fe4000fffe03f */
[----:B------:R-:W-:-:S02]  /*33f0*/  UIADD3.64 UR32, UR20, 0x4, URZ ;  /* 0x0000000414207897 */ /* 0x000fc4000fffe03f */
[----:B------:R-:W-:Y:S01]  /*3400*/  UIADD3.64 UR34, UR22, 0x4, URZ ;  /* 0x0000000416227897 */ /* 0x000fe2000fffe03f */
[----:B--2---:R-:W-:-:S06]  /*3410*/  WARPGROUP.ARRIVE ;  /* 0x00000000000079c5 */ /* 0x004fcc0000000000 */
[----:B------:R-:W-:Y:S03]  /*3420*/  QGMMA.64x256x32.F32.E4M3.E4M3 R124, gdesc[UR16], R124, gsb0 ;  /* 0x03e00000107c79f3 */ /* 0x000fe6000800087c */
[----:B------:R-:W-:Y:S02]  /*3430*/  WARPGROUP.DEPBAR.LE gsb0, 0x0 ;  /* 0x00008000000079c5 */ /* 0x000fe40000010000 */
[----:B------:R-:W-:-:S15]  /*3440*/  WARPGROUP.ARRIVE ;  /* 0x00000000000079c5 */ /* 0x000fde0000000000 */
[----:B------:R-:W-:-:S08]  /*3450*/  NOP ;  /* 0x0000000000007918 */ /* 0x000fd00000000000 */
        /* <DEDUP_REMOVED lines=10> */
[----:B------:R-:W-:Y:S04]  /*3500*/  STL.64 [R1], R124 ;  /* 0x0000007c01007387 */ /* 0x000fe80000100a00 */
        /* <DEDUP_REMOVED lines=63> */
[----:B--2---:R-:W2:Y:S04]  /*3900*/  LDL.LU.64 R150, [R1+0x268] ;  /* 0x0002680001967983 */ /* 0x004ea80000300a00 */
        /* <DEDUP_REMOVED lines=13> */
[----:B------:R-:W-:-:S02]  /*39e0*/  UIADD3.64 UR16, UR20, 0x3fe, URZ ;  /* 0x000003fe14107897 */ /* 0x000fc4000fffe03f */
[----:B------:R-:W-:Y:S02]  /*39f0*/  UIADD3.64 UR36, UR20, 0x402, URZ ;  /* 0x0000040214247897 */ /* 0x000fe4000fffe03f */
[----:B------:R-:W-:Y:S02]  /*3a00*/  UIADD3 UR10, UR10, 0x80, URZ ;  /* 0x000000800a0a7890 */ /* 0x000fe4000fffe03f */
[----:B------:R-:W-:-:S04]  /*3a10*/  UIADD3 UR5, UR5, 0x1, URZ ;  /* 0x0000000105057890 */ /* 0x000fc8000fffe03f */
[----:B-1----:R-:W-:Y:S01]  /*3a20*/  ISETP.LE.AND P0, PT, R0, UR10, PT ;  /* 0x0000000a00007c0c */ /* 0x002fe2000bf03270 */
[----:B------:R-:W-:-:S04]  /*3a30*/  UISETP.NE.U32.AND UP0, UPT, UR5, 0x4, UPT ;  /* 0x000000040500788c */ /* 0x000fc8000bf05070 */
[----:B------:R-:W-:Y:S02]  /*3a40*/  USEL UR6, URZ, 0x1, UP0 ;  /* 0x000000013f067887 */ /* 0x000fe40008000000 */
[----:B------:R-:W-:Y:S02]  /*3a50*/  USEL UR5, UR5, URZ, UP0 ;  /* 0x0000003f05057287 */ /* 0x000fe40008000000 */
[----:B------:R-:W-:Y:S01]  /*3a60*/  ULOP3.LUT UR4, UR4, UR6, URZ, 0x3c, !UPT ;  /* 0x0000000604047292 */ /* 0x000fe2000f8e3c3f */
[----:B--2---:R-:W-:-:S06]  /*3a70*/  WARPGROUP.ARRIVE ;  /* 0x00000000000079c5 */ /* 0x004fcc0000000000 */
[----:B------:R-:W-:Y:S01]  /*3a80*/  QGMMA.64x256x32.F32.E4M3.E4M3 R24, gdesc[UR16], R24, gsb0 ;  /* 0x03e00000101879f3 */ /* 0x000fe20008000818 */
[----:B------:R-:W-:Y:S01]  /*3a90*/  UIADD3.64 UR16, UR20, 0x400, URZ ;  /* 0x0000040014107897 */ /* 0x000fe2000fffe03f */
[----:B------:R-:W-:Y:S01]  /*3aa0*/  UMOV UR18, UR22 ;  /* 0x0000001600127c82 */ /* 0x000fe20008000000 */
[----:B------:R-:W-:Y:S01]  /*3ab0*/  UMOV UR19, UR23 ;  /* 0x0000001700137c82 */ /* 0x000fe20008000000 */
[----:B------:R-:W-:Y:S01]  /*3ac0*/  UIADD3.64 UR20, UR20, 0x404, URZ ;  /* 0x0000040414147897 */ /* 0x000fe2000fffe03f */
[----:B------:R-:W-:Y:S01]  /*3ad0*/  UMOV UR22, UR34 ;  /* 0x0000002200167c82 */ /* 0x000fe20008000000 */
[----:B------:R-:W-:Y:S01]  /*3ae0*/  UMOV UR23, UR35 ;  /* 0x0000002300177c82 */ /* 0x000fe20008000000 */
[----:B------:R-:W-:Y:S02]  /*3af0*/  WARPGROUP.DEPBAR.LE gsb0, 0x0 ;  /* 0x00008000000079c5 */ /* 0x000fe40000010000 */
[----:B------:R-:W-:-:S15]  /*3b00*/  WARPGROUP.ARRIVE ;  /* 0x00000000000079c5 */ /* 0x000fde0000000000 */
[----:B------:R-:W-:-:S04]  /*3b10*/  NOP ;  /* 0x0000000000007918 */ /* 0x000fc80000000000 */
        /* <DEDUP_REMOVED lines=10> */
[----:B---3--:R-:W-:Y:S05]  /*3bc0*/  @!P0 BRA `(.L_x_50) ;  /* 0xfffffff0000c8947 */ /* 0x008fea000383ffff */
.L_x_48:
[----:B------:R5:W-:Y:S04]  /*3bd0*/  STL [R1+0x20c], R148 ;  /* 0x00020c9401007387 */ /* 0x000be80000100800 */
[----:B-1-3--:R-:W3:Y:S01]  /*3be0*/  LDL.LU R5, [R1+0x4] ;  /* 0x0000040001057983 */ /* 0x00aee20000300800 */
[----:B--2---:R-:W-:Y:S06]  /*3bf0*/  BAR.SYNC.DEFER_BLOCKING 0x0 ;  /* 0x0000000000007b1d */ /* 0x004fec0000010000 */
[----:B-----5:R-:W3:Y:S04]  /*3c00*/  LDL.LU R148, [R1] ;  /* 0x0000000001947983 */ /* 0x020ee80000300800 */
[----:B------:R1:W-:Y:S04]  /*3c10*/  STL [R1+0x208], R149 ;  /* 0x0002089501007387 */ /* 0x0003e80000100800 */
[----:B-1----:R-:W2:Y:S01]  /*3c20*/  LDL.LU R149, [R1+0x8] ;  /* 0x0000080001957983 */ /* 0x002ea20000300800 */
[----:B------:R-:W1:Y:S03]  /*3c30*/  @!P2 SYNCS.CCTL.IV [UR24+0x40000] ;  /* 0x04000000ff00a9b1 */ /* 0x000e660008000018 */
[----:B------:R-:W2:Y:S04]  /*3c40*/  LDL.LU R3, [R1+0xc] ;  /* 0x00000c0001037983 */ /* 0x000ea80000300800 */
[----:B------:R5:W-:Y:S01]  /*3c50*/  STL [R1+0x204], R150 ;  /* 0x0002049601007387 */ /* 0x000be20000100800 */
[----:B-1----:R-:W-:Y:S06]  /*3c60*/  BAR.SYNC.DEFER_BLOCKING 0x0 ;  /* 0x0000000000007b1d */ /* 0x002fec0000010000 */
[----:B-----5:R-:W5:Y:S04]  /*3c70*/  LDL.LU R150, [R1+0x10] ;  /* 0x0000100001967983 */ /* 0x020f680000300800 */
[----:B------:R-:W5:Y:S04]  /*3c80*/  LDL.LU R0, [R1+0x14] ;  /* 0x0000140001007983 */ /* 0x000f680000300800 */
[----:B------:R1:W-:Y:S01]  /*3c90*/  STL [R1+0x200], R151 ;  /* 0x0002009701007387 */ /* 0x0003e20000100800 */
[----:B------:R-:W4:Y:S02]  /*3ca0*/  @!P2 SYNCS.CCTL.IV [UR24+0x40008] ;  /* 0x04000800ff00a9b1 */ /* 0x000f240008000018 */
[----:B----4-:R-:W-:Y:S06]  /*3cb0*/  BAR.SYNC.DEFER_BLOCKING 0x0 ;  /* 0x0000000000007b1d */ /* 0x010fec0000010000 */
[----:B-1----:R-:W4:Y:S04]  /*3cc0*/  LDL.LU R151, [R1+0x18] ;  /* 0x0000180001977983 */ /* 0x002f280000300800 */
[----:B------:R-:W4:Y:S04]  /*3cd0*/  LDL.LU R4, [R1+0x1c] ;  /* 0x00001c0001047983 */ /* 0x000f280000300800 */
[----:B------:R-:W4:Y:S04]  /*3ce0*/  LDL.LU R7, [R1+0x20] ;  /* 0x0000200001077983 */ /* 0x000f280000300800 */
[----:B------:R-:W4:Y:S04]  /*3cf0*/  LDL.LU R6, [R1+0x24] ;  /* 0x0000240001067983 */ /* 0x000f280000300800 */
[----:B------:R-:W4:Y:S01]  /*3d00*/  LDL.LU R2, [R1+0x28] ;  /* 0x0000280001027983 */ /* 0x000f220000300800 */
[----:B------:R-:W1:Y:S03]  /*3d10*/  @!P2 SYNCS.CCTL.IV [UR24+0x40010] ;  /* 0x04001000ff00a9b1 */ /* 0x000e660008000018 */
[----:B------:R-:W4:Y:S04]  /*3d20*/  LDL.LU R8, [R1+0x2c] ;  /* 0x00002c0001087983 */ /* 0x000f280000300800 */
        /* <DEDUP_REMOVED lines=113> */
[----:B------:R-:W4:Y:S01]  /*4440*/  LDL.LU R193, [R1+0x1f4] ;  /* 0x0001f40001c17983 */ /* 0x000f220000300800 */
[----:B---3--:R-:W-:-:S03]  /*4450*/  F2FP.SATFINITE.E4M3.F32.PACK_AB_MERGE_C R5, R5, R148, RZ ;  /* 0x000000940505723e */ /* 0x008fc600048070ff */
[----:B------:R-:W3:Y:S01]  /*4460*/  LDL.LU R195, [R1+0x1f8] ;  /* 0x0001f80001c37983 */ /* 0x000ee20000300800 */
[----:B--2---:R-:W-:-:S03]  /*4470*/  F2FP.SATFINITE.E4M3.F32.PACK_AB_MERGE_C R3, R3, R149, RZ ;  /* 0x000000950303723e */ /* 0x004fc600048070ff */
[----:B------:R-:W3:Y:S01]  /*4480*/  LDL.LU R194, [R1+0x1fc] ;  /* 0x0001fc0001c27983 */ /* 0x000ee20000300800 */
[----:B-----5:R-:W-:-:S03]  /*4490*/  F2FP.SATFINITE.E4M3.F32.PACK_AB_MERGE_C R0, R0, R150, RZ ;  /* 0x000000960000723e */ /* 0x020fc600048070ff */
[----:B------:R-:W2:Y:S01]  /*44a0*/  LDL.LU R148, [R1+0x20c] ;  /* 0x00020c0001947983 */ /* 0x000ea20000300800 */
[----:B----4-:R-:W-:-:S03]  /*44b0*/  F2FP.SATFINITE.E4M3.F32.PACK_AB_MERGE_C R4, R4, R151, RZ ;  /* 0x000000970404723e */ /* 0x010fc600048070ff */
[----:B------:R-:W2:Y:S04]  /*44c0*/  LDL.LU R149, [R1+0x208] ;  /* 0x0002080001957983 */ /* 0x000ea80000300800 */
[----:B------:R-:W4:Y:S04]  /*44d0*/  LDL.LU R150, [R1+0x204] ;  /* 0x0002040001967983 */ /* 0x000f280000300800 */
[----:B------:R-:W4:Y:S01]  /*44e0*/  LDL.LU R151, [R1+0x200] ;  /* 0x0002000001977983 */ /* 0x000f220000300800 */
[----:B------:R-:W-:Y:S02]  /*44f0*/  F2FP.SATFINITE.E4M3.F32.PACK_AB_MERGE_C R6, R6, R7, RZ ;  /* 0x000000070606723e */ /* 0x000fe400048070ff */
[----:B------:R-:W-:-:S02]  /*4500*/  ELECT P0, URZ, PT ;  /* 0x00000000003f782f */ /* 0x000fc40003800000 */
[----:B------:R-:W-:Y:S01]  /*4510*/  F2FP.SATFINITE.E4M3.F32.PACK_AB_MERGE_C R24, R25, R24, RZ ;  /* 0x000000181918723e */ /* 0x000fe200048070ff */
[----:B------:R-:W5:Y:S01]  /*4520*/  S2R R7, SR_TID.X ;  /* 0x0000000000077919 */ /* 0x000f620000002100 */
[----:B------:R-:W-:Y:S01]  /*4530*/  F2FP.SATFINITE.E4M3.F32.PACK_AB_MERGE_C R26, R27, R26, RZ ;  /* 0x0000001a1b1a723e */ /* 0x000fe200048070ff */
[----:B------:R-:W-:Y:S01]  /*4540*/  ULOP3.LUT UR25, UR25, 0x1, URZ, 0xc0, !UPT ;  /* 0x0000000119197892 */ /* 0x000fe2000f8ec03f */
[----:B------:R-:W-:Y:S01]  /*4550*/  F2FP.SATFINITE.E4M3.F32.PACK_AB_MERGE_C R28, R29, R28, RZ ;  /* 0x0000001c1d1c723e */ /* 0x000fe200048070ff */
[----:B-1----:R-:W-:Y:S01]  /*4560*/  BAR.SYNC.DEFER_BLOCKING 0x0 ;  /* 0x0000000000007b1d */ /* 0x002fe20000010000 */
[----:B------:R-:W-:Y:S01]  /*4570*/  F2FP.SATFINITE.E4M3.F32.PACK_AB_MERGE_C R30, R31, R30, RZ ;  /* 0x0000001e1f1e723e */ /* 0x000fe200048070ff */
[----:B------:R-:W-:Y:S01]  /*4580*/  ULEA UR9, UR25, UR15, 0x7 ;  /* 0x0000000f19097291 */ /* 0x000fe2000f8e383f */
[----:B------:R-:W-:Y:S01]  /*4590*/  F2FP.SATFINITE.E4M3.F32.PACK_AB_MERGE_C R88, R89, R88, RZ ;  /* 0x000000585958723e */ /* 0x000fe200048070ff */
[----:B------:R-:W-:Y:S01]  /*45a0*/  ULEA UR8, UR25, UR24, 0xf ;  /* 0x0000001819087291 */ /* 0x000fe2000f8e783f */
[----:B------:R-:W-:Y:S01]  /*45b0*/  F2FP.SATFINITE.E4M3.F32.PACK_AB_MERGE_C R90, R91, R90, RZ ;  /* 0x0000005a5b5a723e */ /* 0x000fe200048070ff */
[----:B------:R-:W-:Y:S01]  /*45c0*/  UMOV UR10, UR11 ;  /* 0x0000000b000a7c82 */ /* 0x000fe20008000000 */
[----:B------:R-:W-:-:S02]  /*45d0*/  F2FP.SATFINITE.E4M3.F32.PACK_AB_MERGE_C R92, R93, R92, RZ ;  /* 0x0000005c5d5c723e */ /* 0x000fc400048070ff */
[----:B------:R-:W-:Y:S02]  /*45e0*/  F2FP.SATFINITE.E4M3.F32.PACK_AB_MERGE_C R94, R95, R94, RZ ;  /* 0x0000005e5f5e723e */ /* 0x000fe400048070ff */
[----:B------:R-:W-:Y:S02]  /*45f0*/  F2FP.SATFINITE.E4M3.F32.PACK_AB_MERGE_C R8, R8, R2, RZ ;  /* 0x000000020808723e */ /* 0x000fe400048070ff */
[----:B------:R-:W-:Y:S02]  /*4600*/  F2FP.SATFINITE.E4M3.F32.PACK_AB_MERGE_C R9, R9, R252, RZ ;  /* 0x000000fc0909723e */ /* 0x000fe400048070ff */
[----:B------:R-:W-:Y:S02]  /*4610*/  F2FP.SATFINITE.E4M3.F32.PACK_AB_MERGE_C R10, R10, R251, RZ ;  /* 0x000000fb0a0a723e */ /* 0x000fe400048070ff */
[----:B------:R-:W-:Y:S02]  /*4620*/  F2FP.SATFINITE.E4M3.F32.PACK_AB_MERGE_C R32, R33, R32, RZ ;  /* 0x000000202120723e */ /* 0x000fe400048070ff */
[----:B------:R-:W-:-:S02]  /*4630*/  F2FP.SATFINITE.E4M3.F32.PACK_AB_MERGE_C R34, R35, R34, RZ ;  /* 0x000000222322723e */ /* 0x000fc400048070ff */
[----:B------:R-:W-:Y:S02]  /*4640*/  F2FP.SATFINITE.E4M3.F32.PACK_AB_MERGE_C R36, R37, R36, RZ ;  /* 0x000000242524723e */ /* 0x000fe400048070ff */
[----:B------:R-:W-:Y:S01]  /*4650*/  F2FP.SATFINITE.E4M3.F32.PACK_AB_MERGE_C R38, R39, R38, RZ ;  /* 0x000000262726723e */ /* 0x000fe200048070ff */
[----:B------:R-:W1:Y:S01]  /*4660*/  @!P2 SYNCS.CCTL.IV [UR24+0x40018] ;  /* 0x04001800ff00a9b1 */ /* 0x000e620008000018 */
[----:B------:R-:W-:Y:S02]  /*4670*/  F2FP.SATFINITE.E4M3.F32.PACK_AB_MERGE_C R96, R97, R96, RZ ;  /* 0x000000606160723e */ /* 0x000fe400048070ff */
[----:B------:R-:W-:Y:S01]  /*4680*/  F2FP.SATFINITE.E4M3.F32.PACK_AB_MERGE_C R98, R99, R98, RZ ;  /* 0x000000626362723e */ /* 0x000fe200048070ff */
[----:B-----5:R-:W-:Y:S01]  /*4690*/  IMAD.SHL.U32 R25, R7, 0x40, RZ ;  /* 0x0000004007197824 */ /* 0x020fe200078e00ff */
[----:B------:R-:W-:Y:S01]  /*46a0*/  F2FP.SATFINITE.E4M3.F32.PACK_AB_MERGE_C R163, R163, R226, RZ ;  /* 0x000000e2a3a3723e */ /* 0x000fe200048070ff */
[----:B------:R-:W-:Y:S01]  /*46b0*/  IMAD.SHL.U32 R27, R7, 0x2, RZ ;  /* 0x00000002071b7824 */ /* 0x000fe200078e00ff */
[----:B------:R-:W-:-:S02]  /*46c0*/  F2FP.SATFINITE.E4M3.F32.PACK_AB_MERGE_C R100, R101, R100, RZ ;  /* 0x000000646564723e */ /* 0x000fc400048070ff */
[----:B------:R-:W-:Y:S02]  /*46d0*/  LOP3.LUT R25, R25, 0x3800, RZ, 0xc0, !PT ;  /* 0x0000380019197812 */ /* 0x000fe400078ec0ff */
[----:B------:R-:W-:Y:S02]  /*46e0*/  LOP3.LUT R27, R27, 0x6, RZ, 0xc0, !PT ;  /* 0x000000061b1b7812 */ /* 0x000fe400078ec0ff */
[----:B------:R-:W-:Y:S02]  /*46f0*/  F2FP.SATFINITE.E4M3.F32.PACK_AB_MERGE_C R164, R164, R225, RZ ;  /* 0x000000e1a4a4723e */ /* 0x000fe400048070ff */
[----:B------:R-:W-:Y:S02]  /*4700*/  F2FP.SATFINITE.E4M3.F32.PACK_AB_MERGE_C R102, R103, R102, RZ ;  /* 0x000000666766723e */ /* 0x000fe400048070ff */
[----:B------:R-:W-:Y:S02]  /*4710*/  F2FP.SATFINITE.E4M3.F32.PACK_AB_MERGE_C R11, R11, R250, RZ ;  /* 0x000000fa0b0b723e */ /* 0x000fe400048070ff */
        /* <DEDUP_REMOVED lines=92> */
[----:B------:R-:W-:Y:S02]  /*4ce0*/  LOP3.LUT R2, R7, 0xff, RZ, 0xc0, !PT ;  /* 0x000000ff07027812 */ /* 0x000fe400078ec0ff */
[----:B------:R-:W-:Y:S02]  /*4cf0*/  F2FP.SATFINITE.E4M3.F32.PACK_AB_MERGE_C R188, R188, R201, RZ ;  /* 0x000000c9bcbc723e */ /* 0x000fe400048070ff */
[----:B------:R-:W-:Y:S02]  /*4d00*/  ISETP.LT.U32.AND P0, PT, R2, 0x40, P0 ;  /* 0x000000400200780c */ /* 0x000fe40000701070 */
[----:B------:R-:W-:Y:S02]  /*4d10*/  F2FP.SATFINITE.E4M3.F32.PACK_AB_MERGE_C R189, R189, R200, RZ ;  /* 0x000000c8bdbd723e */ /* 0x000fe400048070ff */
[----:B------:R-:W-:-:S09]  /*4d20*/  F2FP.SATFINITE.E4M3.F32.PACK_AB_MERGE_C R190, R190, R199, RZ ;  /* 0x000000c7bebe723e */ /* 0x000fd200048070ff */
[----:B------:R-:W-:Y:S01]  /*4d30*/  VOTEU.ANY UP0, P0 ;  /* 0x00000000003f7886 */ /* 0x000fe20000000100 */
[----:B------:R-:W-:-:S04]  /*4d40*/  VOTEU.ANY UP1, P0 ;  /* 0x00000000003f7886 */ /* 0x000fc80000020100 */
[----:B------:R-:W-:Y:S01]  /*4d50*/  @UP0 UMOV UR6, UR30 ;  /* 0x0000001e00060c82 */ /* 0x000fe20008000000 */
[----:B------:R-:W-:Y:S01]  /*4d60*/  @UP0 UMOV UR7, UR31 ;  /* 0x0000001f00070c82 */ /* 0x000fe20008000000 */
[----:B------:R-:W-:Y:S02]  /*4d70*/  F2FP.SATFINITE.E4M3.F32.PACK_AB_MERGE_C R191, R191, R198, RZ ;  /* 0x000000c6bfbf723e */ /* 0x000fe400048070ff */
[----:B------:R-:W-:Y:S02]  /*4d80*/  F2FP.SATFINITE.E4M3.F32.PACK_AB_MERGE_C R192, R192, R197, RZ ;  /* 0x000000c5c0c0723e */ /* 0x000fe400048070ff */
[----:B------:R-:W-:Y:S02]  /*4d90*/  F2FP.SATFINITE.E4M3.F32.PACK_AB_MERGE_C R193, R193, R196, RZ ;  /* 0x000000c4c1c1723e */ /* 0x000fe400048070ff */
[----:B------:R-:W-:-:S05]  /*4da0*/  LOP3.LUT R196, R7, 0x1c, RZ, 0xc0, !PT ;  /* 0x0000001c07c47812 */ /* 0x000fca00078ec0ff */
[----:B------:R-:W-:Y:S01]  /*4db0*/  IMAD R25, R196, 0x20, R25 ;  /* 0x00000020c4197824 */ /* 0x000fe200078e0219 */
[----:B---3--:R-:W-:Y:S01]  /*4dc0*/  F2FP.SATFINITE.E4M3.F32.PACK_AB_MERGE_C R194, R194, R195, RZ ;  /* 0x000000c3c2c2723e */ /* 0x008fe200048070ff */
[----:B------:R-:W-:-:S04]  /*4dd0*/  IMAD R196, R196, 0x4, R27 ;  /* 0x00000004c4c47824 */ /* 0x000fc800078e021b */
[----:B------:R-:W-:Y:S01]  /*4de0*/  IMAD.IADD R25, R25, 0x1, R196 ;  /* 0x0000000119197824 */ /* 0x000fe200078e02c4 */
[----:B--2---:R-:W-:-:S04]  /*4df0*/  F2FP.SATFINITE.E4M3.F32.PACK_AB_MERGE_C R148, R149, R148, RZ ;  /* 0x000000949594723e */ /* 0x004fc800048070ff */
[----:B-1----:R1:W-:Y:S04]  /*4e00*/  STS.U16 [R25+UR24+0x400], R3 ;  /* 0x0004000319007988 */ /* 0x0023e80008000418 */
[----:B------:R2:W-:Y:S01]  /*4e10*/  STS.U16 [R25+UR24], R5 ;  /* 0x0000000519007988 */ /* 0x0005e20008000418 */
[----:B----4-:R-:W-:-:S03]  /*4e20*/  F2FP.SATFINITE.E4M3.F32.PACK_AB_MERGE_C R150, R151, R150, RZ ;  /* 0x000000969796723e */ /* 0x010fc600048070ff */
[----:B------:R-:W-:Y:S01]  /*4e30*/  STS.U16 [R25+UR24+0x8], R0 ;  /* 0x0000080019007988 */ /* 0x000fe20008000418 */
[----:B-1----:R-:W-:-:S03]  /*4e40*/  LOP3.LUT R3, R25, 0x10, RZ, 0x3c, !PT ;  /* 0x0000001019037812 */ /* 0x002fc600078e3cff */
[----:B------:R-:W-:Y:S01]  /*4e50*/  STS.U16 [R25+UR24+0x408], R4 ;  /* 0x0004080419007988 */ /* 0x000fe20008000418 */
[----:B--2---:R-:W-:-:S03]  /*4e60*/  LOP3.LUT R5, R25, 0x20, RZ, 0x3c, !PT ;  /* 0x0000002019057812 */ /* 0x004fc600078e3cff */
[----:B------:R-:W-:Y:S04]  /*4e70*/  STS.U16 [R25+UR24+0x8000], R163 ;  /* 0x008000a319007988 */ /* 0x000fe80008000418 */
        /* <DEDUP_REMOVED lines=11> */
[----:B------:R-:W-:Y:S04]  /*4f30*/  STS.U16 [R3+UR24], R6 ;  /* 0x0000000603007988 */ /* 0x000fe80008000418 */
        /* <DEDUP_REMOVED lines=14> */
[----:B------:R1:W-:Y:S04]  /*5020*/  STS.U16 [R3+UR24+0xc408], R102 ;  /* 0x00c4086603007988 */ /* 0x0003e80008000418 */
[----:B------:R-:W-:Y:S04]  /*5030*/  STS.U16 [R5+UR24], R11 ;  /* 0x0000000b05007988 */ /* 0x000fe80008000418 */
[----:B------:R-:W-:Y:S01]  /*5040*/  STS.U16 [R5+UR24+0x400], R12 ;  /* 0x0004000c05007988 */ /* 0x000fe20008000418 */
[----:B-1----:R-:W-:-:S03]  /*5050*/  LOP3.LUT R3, R25, 0x30, RZ, 0x3c, !PT ;  /* 0x0000003019037812 */ /* 0x002fc600078e3cff */
        /* <DEDUP_REMOVED lines=50> */
[----:B-1----:R-:W-:-:S02]  /*5380*/  LOP3.LUT R5, R25, 0x60, RZ, 0x3c, !PT ;  /* 0x0000006019057812 */ /* 0x002fc400078e3cff */
[----:B------:R-:W-:Y:S01]  /*5390*/  LOP3.LUT R25, R25, 0x70, RZ, 0x3c, !PT ;  /* 0x0000007019197812 */ /* 0x000fe200078e3cff */
        /* <DEDUP_REMOVED lines=45> */
[----:B------:R-:W-:Y:S01]  /*5670*/  STS.U16 [R25+UR24+0xc408], R150 ;  /* 0x00c4089619007988 */ /* 0x000fe20008000418 */
[----:B------:R1:W-:Y:S06]  /*5680*/  MEMBAR.ALL.CTA ;  /* 0x0000000000007992 */ /* 0x0003ec0000008000 */
[----:B-1----:R-:W1:Y:S02]  /*5690*/  FENCE.VIEW.ASYNC.S ;  /* 0x00000000000073c6 */ /* 0x002e640000000000 */
[----:B-1----:R-:W-:Y:S06]  /*56a0*/  BAR.SYNC.DEFER_BLOCKING 0x0 ;  /* 0x0000000000007b1d */ /* 0x002fec0000010000 */
[----:B------:R1:W-:Y:S01]  /*56b0*/  @UP1 UTMASTG.2D [UR8], [UR6] ;  /* 0x00000008060013b5 */ /* 0x0003e20008008000 */
[----:B------:R0:W-:Y:S01]  /*56c0*/  UTMACMDFLUSH ;  /* 0x00000000000079b7 */ /* 0x0001e20000000000 */
[----:B------:R-:W-:-:S04]  /*56d0*/  DEPBAR.LE SB0, 0x0 ;  /* 0x000080000000791a */ /* 0x000fc80000000000 */
[----:B------:R-:W-:Y:S06]  /*56e0*/  BAR.SYNC.DEFER_BLOCKING 0x0 ;  /* 0x0000000000007b1d */ /* 0x000fec0000010000 */
[----:B-1----:R-:W-:Y:S05]  /*56f0*/  EXIT ;  /* 0x000000000000794d */ /* 0x002fea0003800000 */
.L_x_49:
[----:B------:R-:W1:Y:S02]  /*5700*/  SYNCS.PHASECHK.TRANS64.TRYWAIT P0, [UR18+0x40000], R0 ;  /* 0x04000000ff0075a7 */ /* 0x000e640008000152 */
[----:B-1----:R-:W-:Y:S05]  /*5710*/  @!P0 BRA `(.L_x_49) ;  /* 0xfffffffc00f88947 */ /* 0x002fea000383ffff */
[----:B------:R-:W-:Y:S05]  /*5720*/  BRA `(.L_x_51) ;  /* 0xffffffd400b47947 */ /* 0x000fea000383ffff */
.L_x_52:
[----:B------:R-:W-:-:S00]  /*5730*/  BRA `(.L_x_52) ;  /* 0xfffffffc00fc7947 */ /* 0x000fc0000383ffff */
[----:B------:R-:W-:-:S00]  /*5740*/  NOP ;  /* 0x0000000000007918 */ /* 0x000fc00000000000 */
        /* <DEDUP_REMOVED lines=11> */
.L_x_53:


//--------------------- .nv.shared.gluon_wgmma    --------------------------
	.section	.nv.shared.gluon_wgmma,"aw",@nobits
	.sectionflags	@""
	.align	16
	.zero		1024


//--------------------- .nv.shared.reserved.0     --------------------------
	.section	.nv.shared.reserved.0,"aw",@nobits
	.weak		__nv_reservedSMEM_offset_0_alias
	.size		__nv_reservedSMEM_offset_0_alias, 0, 0
	.other		__nv_reservedSMEM_offset_0_alias,@"STO_CUDA_RESERVED_SHARED STV_DEFAULT"
__nv_reservedSMEM_offset_0_alias:
	.zero		0


//--------------------- .nv.constant0.gluon_wgmma --------------------------
	.section	.nv.constant0.gluon_wgmma,"a",@progbits
	.sectionflags	@""
	.align	4
.nv.constant0.gluon_wgmma:
	.zero		608


//--------------------- SYMBOLS --------------------------

	.type		.nv.reservedSmem.offset0,@object
	.size		.nv.reservedSmem.offset0,0x4
